	.target	sm_90a

	.elftype	@"ET_EXEC"


//--------------------- .note.nv.tkinfo           --------------------------
	.section	.note.nv.tkinfo,"",@"SHT_NOTE"
	.sectionflags	@"SHF_NOTE_NV_TKINFO"
	.tkinfo
        /*0018*/ 	.word	0x00000002
        /*0030*/ 	.string	""
        /*0030*/ 	.string	"ptxas"
        /*0030*/ 	.string	"Cuda compilation tools, release 13.0, V13.0.88"
        /*0030*/ 	.string	"Build cuda_13.0.r13.0/compiler.36424714_0"
        /*0030*/ 	.string	"-arch sm_90a -m 64 "



//--------------------- .note.nv.cuinfo           --------------------------
	.section	.note.nv.cuinfo,"",@"SHT_NOTE"
	.sectionflags	@"SHF_NOTE_NV_CUINFO"
        /*0018*/ 	.short	0x0002
        /*001a*/ 	.short	0x005a
        /*001c*/ 	.short	0x0082
	.zero		2


//--------------------- .nv.info                  --------------------------
	.section	.nv.info,"",@"SHT_CUDA_INFO"
	.align	4


	//----- nvinfo : EIATTR_REGCOUNT
	.align		4
        /*0000*/ 	.byte	0x04, 0x2f
        /*0002*/ 	.short	(.L_29 - .L_28)
	.align		4
.L_28:
        /*0004*/ 	.word	index@(_ZN2at6native12cross_kernelIh16OffsetCalculatorILi3EjLb0EElEEviPT_PKS4_S7_T0_T1_S9_S9_)
        /*0008*/ 	.word	0x0000001c


	//----- nvinfo : EIATTR_FRAME_SIZE
	.align		4
.L_29:
        /*000c*/ 	.byte	0x04, 0x11
        /*000e*/ 	.short	(.L_31 - .L_30)
	.align		4
.L_30:
        /*0010*/ 	.word	index@(_ZN2at6native12cross_kernelIh16OffsetCalculatorILi3EjLb0EElEEviPT_PKS4_S7_T0_T1_S9_S9_)
        /*0014*/ 	.word	0x00000000


	//----- nvinfo : EIATTR_REGCOUNT
	.align		4
.L_31:
        /*0018*/ 	.byte	0x04, 0x2f
        /*001a*/ 	.short	(.L_33 - .L_32)
	.align		4
.L_32:
        /*001c*/ 	.word	index@(_ZN2at6native12cross_kernelIh16OffsetCalculatorILi3EjLb0EEiEEviPT_PKS4_S7_T0_T1_S9_S9_)
        /*0020*/ 	.word	0x0000001e


	//----- nvinfo : EIATTR_FRAME_SIZE
	.align		4
.L_33:
        /*0024*/ 	.byte	0x04, 0x11
        /*0026*/ 	.short	(.L_35 - .L_34)
	.align		4
.L_34:
        /*0028*/ 	.word	index@(_ZN2at6native12cross_kernelIh16OffsetCalculatorILi3EjLb0EEiEEviPT_PKS4_S7_T0_T1_S9_S9_)
        /*002c*/ 	.word	0x00000000


	//----- nvinfo : EIATTR_REGCOUNT
	.align		4
.L_35:
        /*0030*/ 	.byte	0x04, 0x2f
        /*0032*/ 	.short	(.L_37 - .L_36)
	.align		4
.L_36:
        /*0034*/ 	.word	index@(_ZN2at6native12cross_kernelIa16OffsetCalculatorILi3EjLb0EElEEviPT_PKS4_S7_T0_T1_S9_S9_)
        /*0038*/ 	.word	0x0000001c


	//----- nvinfo : EIATTR_FRAME_SIZE
	.align		4
.L_37:
        /*003c*/ 	.byte	0x04, 0x11
        /*003e*/ 	.short	(.L_39 - .L_38)
	.align		4
.L_38:
        /*0040*/ 	.word	index@(_ZN2at6native12cross_kernelIa16OffsetCalculatorILi3EjLb0EElEEviPT_PKS4_S7_T0_T1_S9_S9_)
        /*0044*/ 	.word	0x00000000


	//----- nvinfo : EIATTR_REGCOUNT
	.align		4
.L_39:
        /*0048*/ 	.byte	0x04, 0x2f
        /*004a*/ 	.short	(.L_41 - .L_40)
	.align		4
.L_40:
        /*004c*/ 	.word	index@(_ZN2at6native12cross_kernelIa16OffsetCalculatorILi3EjLb0EEiEEviPT_PKS4_S7_T0_T1_S9_S9_)
        /*0050*/ 	.word	0x0000001e


	//----- nvinfo : EIATTR_FRAME_SIZE
	.align		4
.L_41:
        /*0054*/ 	.byte	0x04, 0x11
        /*0056*/ 	.short	(.L_43 - .L_42)
	.align		4
.L_42:
        /*0058*/ 	.word	index@(_ZN2at6native12cross_kernelIa16OffsetCalculatorILi3EjLb0EEiEEviPT_PKS4_S7_T0_T1_S9_S9_)
        /*005c*/ 	.word	0x00000000


	//----- nvinfo : EIATTR_REGCOUNT
	.align		4
.L_43:
        /*0060*/ 	.byte	0x04, 0x2f
        /*0062*/ 	.short	(.L_45 - .L_44)
	.align		4
.L_44:
        /*0064*/ 	.word	index@(_ZN2at6native12cross_kernelIi16OffsetCalculatorILi3EjLb0EElEEviPT_PKS4_S7_T0_T1_S9_S9_)
        /*0068*/ 	.word	0x00000020


	//----- nvinfo : EIATTR_FRAME_SIZE
	.align		4
.L_45:
        /*006c*/ 	.byte	0x04, 0x11
        /*006e*/ 	.short	(.L_47 - .L_46)
	.align		4
.L_46:
        /*0070*/ 	.word	index@(_ZN2at6native12cross_kernelIi16OffsetCalculatorILi3EjLb0EElEEviPT_PKS4_S7_T0_T1_S9_S9_)
        /*0074*/ 	.word	0x00000000


	//----- nvinfo : EIATTR_REGCOUNT
	.align		4
.L_47:
        /*0078*/ 	.byte	0x04, 0x2f
        /*007a*/ 	.short	(.L_49 - .L_48)
	.align		4
.L_48:
        /*007c*/ 	.word	index@(_ZN2at6native12cross_kernelIi16OffsetCalculatorILi3EjLb0EEiEEviPT_PKS4_S7_T0_T1_S9_S9_)
        /*0080*/ 	.word	0x00000020


	//----- nvinfo : EIATTR_FRAME_SIZE
	.align		4
.L_49:
        /*0084*/ 	.byte	0x04, 0x11
        /*0086*/ 	.short	(.L_51 - .L_50)
	.align		4
.L_50:
        /*0088*/ 	.word	index@(_ZN2at6native12cross_kernelIi16OffsetCalculatorILi3EjLb0EEiEEviPT_PKS4_S7_T0_T1_S9_S9_)
        /*008c*/ 	.word	0x00000000


	//----- nvinfo : EIATTR_REGCOUNT
	.align		4
.L_51:
        /*0090*/ 	.byte	0x04, 0x2f
        /*0092*/ 	.short	(.L_53 - .L_52)
	.align		4
.L_52:
        /*0094*/ 	.word	index@(_ZN2at6native12cross_kernelIl16OffsetCalculatorILi3EjLb0EElEEviPT_PKS4_S7_T0_T1_S9_S9_)
        /*0098*/ 	.word	0x00000020


	//----- nvinfo : EIATTR_FRAME_SIZE
	.align		4
.L_53:
        /*009c*/ 	.byte	0x04, 0x11
        /*009e*/ 	.short	(.L_55 - .L_54)
	.align		4
.L_54:
        /*00a0*/ 	.word	index@(_ZN2at6native12cross_kernelIl16OffsetCalculatorILi3EjLb0EElEEviPT_PKS4_S7_T0_T1_S9_S9_)
        /*00a4*/ 	.word	0x00000000


	//----- nvinfo : EIATTR_REGCOUNT
	.align		4
.L_55:
        /*00a8*/ 	.byte	0x04, 0x2f
        /*00aa*/ 	.short	(.L_57 - .L_56)
	.align		4
.L_56:
        /*00ac*/ 	.word	index@(_ZN2at6native12cross_kernelIl16OffsetCalculatorILi3EjLb0EEiEEviPT_PKS4_S7_T0_T1_S9_S9_)
        /*00b0*/ 	.word	0x0000001e


	//----- nvinfo : EIATTR_FRAME_SIZE
	.align		4
.L_57:
        /*00b4*/ 	.byte	0x04, 0x11
        /*00b6*/ 	.short	(.L_59 - .L_58)
	.align		4
.L_58:
        /*00b8*/ 	.word	index@(_ZN2at6native12cross_kernelIl16OffsetCalculatorILi3EjLb0EEiEEviPT_PKS4_S7_T0_T1_S9_S9_)
        /*00bc*/ 	.word	0x00000000


	//----- nvinfo : EIATTR_REGCOUNT
	.align		4
.L_59:
        /*00c0*/ 	.byte	0x04, 0x2f
        /*00c2*/ 	.short	(.L_61 - .L_60)
	.align		4
.L_60:
        /*00c4*/ 	.word	index@(_ZN2at6native12cross_kernelIs16OffsetCalculatorILi3EjLb0EElEEviPT_PKS4_S7_T0_T1_S9_S9_)
        /*00c8*/ 	.word	0x00000020


	//----- nvinfo : EIATTR_FRAME_SIZE
	.align		4
.L_61:
        /*00cc*/ 	.byte	0x04, 0x11
        /*00ce*/ 	.short	(.L_63 - .L_62)
	.align		4
.L_62:
        /*00d0*/ 	.word	index@(_ZN2at6native12cross_kernelIs16OffsetCalculatorILi3EjLb0EElEEviPT_PKS4_S7_T0_T1_S9_S9_)
        /*00d4*/ 	.word	0x00000000


	//----- nvinfo : EIATTR_REGCOUNT
	.align		4
.L_63:
        /*00d8*/ 	.byte	0x04, 0x2f
        /*00da*/ 	.short	(.L_65 - .L_64)
	.align		4
.L_64:
        /*00dc*/ 	.word	index@(_ZN2at6native12cross_kernelIs16OffsetCalculatorILi3EjLb0EEiEEviPT_PKS4_S7_T0_T1_S9_S9_)
        /*00e0*/ 	.word	0x00000020


	//----- nvinfo : EIATTR_FRAME_SIZE
	.align		4
.L_65:
        /*00e4*/ 	.byte	0x04, 0x11
        /*00e6*/ 	.short	(.L_67 - .L_66)
	.align		4
.L_66:
        /*00e8*/ 	.word	index@(_ZN2at6native12cross_kernelIs16OffsetCalculatorILi3EjLb0EEiEEviPT_PKS4_S7_T0_T1_S9_S9_)
        /*00ec*/ 	.word	0x00000000


	//----- nvinfo : EIATTR_REGCOUNT
	.align		4
.L_67:
        /*00f0*/ 	.byte	0x04, 0x2f
        /*00f2*/ 	.short	(.L_69 - .L_68)
	.align		4
.L_68:
        /*00f4*/ 	.word	index@(_ZN2at6native12cross_kernelId16OffsetCalculatorILi3EjLb0EElEEviPT_PKS4_S7_T0_T1_S9_S9_)
        /*00f8*/ 	.word	0x00000020


	//----- nvinfo : EIATTR_FRAME_SIZE
	.align		4
.L_69:
        /*00fc*/ 	.byte	0x04, 0x11
        /*00fe*/ 	.short	(.L_71 - .L_70)
	.align		4
.L_70:
        /*0100*/ 	.word	index@(_ZN2at6native12cross_kernelId16OffsetCalculatorILi3EjLb0EElEEviPT_PKS4_S7_T0_T1_S9_S9_)
        /*0104*/ 	.word	0x00000000


	//----- nvinfo : EIATTR_REGCOUNT
	.align		4
.L_71:
        /*0108*/ 	.byte	0x04, 0x2f
        /*010a*/ 	.short	(.L_73 - .L_72)
	.align		4
.L_72:
        /*010c*/ 	.word	index@(_ZN2at6native12cross_kernelId16OffsetCalculatorILi3EjLb0EEiEEviPT_PKS4_S7_T0_T1_S9_S9_)
        /*0110*/ 	.word	0x00000020


	//----- nvinfo : EIATTR_FRAME_SIZE
	.align		4
.L_73:
        /*0114*/ 	.byte	0x04, 0x11
        /*0116*/ 	.short	(.L_75 - .L_74)
	.align		4
.L_74:
        /*0118*/ 	.word	index@(_ZN2at6native12cross_kernelId16OffsetCalculatorILi3EjLb0EEiEEviPT_PKS4_S7_T0_T1_S9_S9_)
        /*011c*/ 	.word	0x00000000


	//----- nvinfo : EIATTR_REGCOUNT
	.align		4
.L_75:
        /*0120*/ 	.byte	0x04, 0x2f
        /*0122*/ 	.short	(.L_77 - .L_76)
	.align		4
.L_76:
        /*0124*/ 	.word	index@(_ZN2at6native12cross_kernelIf16OffsetCalculatorILi3EjLb0EElEEviPT_PKS4_S7_T0_T1_S9_S9_)
        /*0128*/ 	.word	0x00000020


	//----- nvinfo : EIATTR_FRAME_SIZE
	.align		4
.L_77:
        /*012c*/ 	.byte	0x04, 0x11
        /*012e*/ 	.short	(.L_79 - .L_78)
	.align		4
.L_78:
        /*0130*/ 	.word	index@(_ZN2at6native12cross_kernelIf16OffsetCalculatorILi3EjLb0EElEEviPT_PKS4_S7_T0_T1_S9_S9_)
        /*0134*/ 	.word	0x00000000


	//----- nvinfo : EIATTR_REGCOUNT
	.align		4
.L_79:
        /*0138*/ 	.byte	0x04, 0x2f
        /*013a*/ 	.short	(.L_81 - .L_80)
	.align		4
.L_80:
        /*013c*/ 	.word	index@(_ZN2at6native12cross_kernelIf16OffsetCalculatorILi3EjLb0EEiEEviPT_PKS4_S7_T0_T1_S9_S9_)
        /*0140*/ 	.word	0x00000020


	//----- nvinfo : EIATTR_FRAME_SIZE
	.align		4
.L_81:
        /*0144*/ 	.byte	0x04, 0x11
        /*0146*/ 	.short	(.L_83 - .L_82)
	.align		4
.L_82:
        /*0148*/ 	.word	index@(_ZN2at6native12cross_kernelIf16OffsetCalculatorILi3EjLb0EEiEEviPT_PKS4_S7_T0_T1_S9_S9_)
        /*014c*/ 	.word	0x00000000


	//----- nvinfo : EIATTR_REGCOUNT
	.align		4
.L_83:
        /*0150*/ 	.byte	0x04, 0x2f
        /*0152*/ 	.short	(.L_85 - .L_84)
	.align		4
.L_84:
        /*0154*/ 	.word	index@(_ZN2at6native12cross_kernelIN3c107complexIdEE16OffsetCalculatorILi3EjLb0EElEEviPT_PKS7_SA_T0_T1_SC_SC_)
        /*0158*/ 	.word	0x00000028


	//----- nvinfo : EIATTR_FRAME_SIZE
	.align		4
.L_85:
        /*015c*/ 	.byte	0x04, 0x11
        /*015e*/ 	.short	(.L_87 - .L_86)
	.align		4
.L_86:
        /*0160*/ 	.word	index@(_ZN2at6native12cross_kernelIN3c107complexIdEE16OffsetCalculatorILi3EjLb0EElEEviPT_PKS7_SA_T0_T1_SC_SC_)
        /*0164*/ 	.word	0x00000000


	//----- nvinfo : EIATTR_REGCOUNT
	.align		4
.L_87:
        /*0168*/ 	.byte	0x04, 0x2f
        /*016a*/ 	.short	(.L_89 - .L_88)
	.align		4
.L_88:
        /*016c*/ 	.word	index@(_ZN2at6native12cross_kernelIN3c107complexIdEE16OffsetCalculatorILi3EjLb0EEiEEviPT_PKS7_SA_T0_T1_SC_SC_)
        /*0170*/ 	.word	0x00000026


	//----- nvinfo : EIATTR_FRAME_SIZE
	.align		4
.L_89:
        /*0174*/ 	.byte	0x04, 0x11
        /*0176*/ 	.short	(.L_91 - .L_90)
	.align		4
.L_90:
        /*0178*/ 	.word	index@(_ZN2at6native12cross_kernelIN3c107complexIdEE16OffsetCalculatorILi3EjLb0EEiEEviPT_PKS7_SA_T0_T1_SC_SC_)
        /*017c*/ 	.word	0x00000000


	//----- nvinfo : EIATTR_REGCOUNT
	.align		4
.L_91:
        /*0180*/ 	.byte	0x04, 0x2f
        /*0182*/ 	.short	(.L_93 - .L_92)
	.align		4
.L_92:
        /*0184*/ 	.word	index@(_ZN2at6native12cross_kernelIN3c107complexIfEE16OffsetCalculatorILi3EjLb0EElEEviPT_PKS7_SA_T0_T1_SC_SC_)
        /*0188*/ 	.word	0x0000001c


	//----- nvinfo : EIATTR_FRAME_SIZE
	.align		4
.L_93:
        /*018c*/ 	.byte	0x04, 0x11
        /*018e*/ 	.short	(.L_95 - .L_94)
	.align		4
.L_94:
        /*0190*/ 	.word	index@(_ZN2at6native12cross_kernelIN3c107complexIfEE16OffsetCalculatorILi3EjLb0EElEEviPT_PKS7_SA_T0_T1_SC_SC_)
        /*0194*/ 	.word	0x00000000


	//----- nvinfo : EIATTR_REGCOUNT
	.align		4
.L_95:
        /*0198*/ 	.byte	0x04, 0x2f
        /*019a*/ 	.short	(.L_97 - .L_96)
	.align		4
.L_96:
        /*019c*/ 	.word	index@(_ZN2at6native12cross_kernelIN3c107complexIfEE16OffsetCalculatorILi3EjLb0EEiEEviPT_PKS7_SA_T0_T1_SC_SC_)
        /*01a0*/ 	.word	0x00000020


	//----- nvinfo : EIATTR_FRAME_SIZE
	.align		4
.L_97:
        /*01a4*/ 	.byte	0x04, 0x11
        /*01a6*/ 	.short	(.L_99 - .L_98)
	.align		4
.L_98:
        /*01a8*/ 	.word	index@(_ZN2at6native12cross_kernelIN3c107complexIfEE16OffsetCalculatorILi3EjLb0EEiEEviPT_PKS7_SA_T0_T1_SC_SC_)
        /*01ac*/ 	.word	0x00000000


	//----- nvinfo : EIATTR_REGCOUNT
	.align		4
.L_99:
        /*01b0*/ 	.byte	0x04, 0x2f
        /*01b2*/ 	.short	(.L_101 - .L_100)
	.align		4
.L_100:
        /*01b4*/ 	.word	index@(_ZN2at6native12cross_kernelIN3c104HalfE16OffsetCalculatorILi3EjLb0EElEEviPT_PKS6_S9_T0_T1_SB_SB_)
        /*01b8*/ 	.word	0x0000001e


	//----- nvinfo : EIATTR_FRAME_SIZE
	.align		4
.L_101:
        /*01bc*/ 	.byte	0x04, 0x11
        /*01be*/ 	.short	(.L_103 - .L_102)
	.align		4
.L_102:
        /*01c0*/ 	.word	index@(_ZN2at6native12cross_kernelIN3c104HalfE16OffsetCalculatorILi3EjLb0EElEEviPT_PKS6_S9_T0_T1_SB_SB_)
        /*01c4*/ 	.word	0x00000000


	//----- nvinfo : EIATTR_REGCOUNT
	.align		4
.L_103:
        /*01c8*/ 	.byte	0x04, 0x2f
        /*01ca*/ 	.short	(.L_105 - .L_104)
	.align		4
.L_104:
        /*01cc*/ 	.word	index@(_ZN2at6native12cross_kernelIN3c104HalfE16OffsetCalculatorILi3EjLb0EEiEEviPT_PKS6_S9_T0_T1_SB_SB_)
        /*01d0*/ 	.word	0x00000020


	//----- nvinfo : EIATTR_FRAME_SIZE
	.align		4
.L_105:
        /*01d4*/ 	.byte	0x04, 0x11
        /*01d6*/ 	.short	(.L_107 - .L_106)
	.align		4
.L_106:
        /*01d8*/ 	.word	index@(_ZN2at6native12cross_kernelIN3c104HalfE16OffsetCalculatorILi3EjLb0EEiEEviPT_PKS6_S9_T0_T1_SB_SB_)
        /*01dc*/ 	.word	0x00000000


	//----- nvinfo : EIATTR_REGCOUNT
	.align		4
.L_107:
        /*01e0*/ 	.byte	0x04, 0x2f
        /*01e2*/ 	.short	(.L_109 - .L_108)
	.align		4
.L_108:
        /*01e4*/ 	.word	index@(_ZN2at6native12cross_kernelIN3c108BFloat16E16OffsetCalculatorILi3EjLb0EElEEviPT_PKS6_S9_T0_T1_SB_SB_)
        /*01e8*/ 	.word	0x0000001f


	//----- nvinfo : EIATTR_FRAME_SIZE
	.align		4
.L_109:
        /*01ec*/ 	.byte	0x04, 0x11
        /*01ee*/ 	.short	(.L_111 - .L_110)
	.align		4
.L_110:
        /*01f0*/ 	.word	index@(_ZN2at6native12cross_kernelIN3c108BFloat16E16OffsetCalculatorILi3EjLb0EElEEviPT_PKS6_S9_T0_T1_SB_SB_)
        /*01f4*/ 	.word	0x00000000


	//----- nvinfo : EIATTR_REGCOUNT
	.align		4
.L_111:
        /*01f8*/ 	.byte	0x04, 0x2f
        /*01fa*/ 	.short	(.L_113 - .L_112)
	.align		4
.L_112:
        /*01fc*/ 	.word	index@(_ZN2at6native12cross_kernelIN3c108BFloat16E16OffsetCalculatorILi3EjLb0EEiEEviPT_PKS6_S9_T0_T1_SB_SB_)
        /*0200*/ 	.word	0x00000020


	//----- nvinfo : EIATTR_FRAME_SIZE
	.align		4
.L_113:
        /*0204*/ 	.byte	0x04, 0x11
        /*0206*/ 	.short	(.L_115 - .L_114)
	.align		4
.L_114:
        /*0208*/ 	.word	index@(_ZN2at6native12cross_kernelIN3c108BFloat16E16OffsetCalculatorILi3EjLb0EEiEEviPT_PKS6_S9_T0_T1_SB_SB_)
        /*020c*/ 	.word	0x00000000


	//----- nvinfo : EIATTR_MIN_STACK_SIZE
	.align		4
.L_115:
        /*0210*/ 	.byte	0x04, 0x12
        /*0212*/ 	.short	(.L_117 - .L_116)
	.align		4
.L_116:
        /*0214*/ 	.word	index@(_ZN2at6native12cross_kernelIN3c108BFloat16E16OffsetCalculatorILi3EjLb0EEiEEviPT_PKS6_S9_T0_T1_SB_SB_)
        /*0218*/ 	.word	0x00000000


	//----- nvinfo : EIATTR_MIN_STACK_SIZE
	.align		4
.L_117:
        /*021c*/ 	.byte	0x04, 0x12
        /*021e*/ 	.short	(.L_119 - .L_118)
	.align		4
.L_118:
        /*0220*/ 	.word	index@(_ZN2at6native12cross_kernelIN3c108BFloat16E16OffsetCalculatorILi3EjLb0EElEEviPT_PKS6_S9_T0_T1_SB_SB_)
        /*0224*/ 	.word	0x00000000


	//----- nvinfo : EIATTR_MIN_STACK_SIZE
	.align		4
.L_119:
        /*0228*/ 	.byte	0x04, 0x12
        /*022a*/ 	.short	(.L_121 - .L_120)
	.align		4
.L_120:
        /*022c*/ 	.word	index@(_ZN2at6native12cross_kernelIN3c104HalfE16OffsetCalculatorILi3EjLb0EEiEEviPT_PKS6_S9_T0_T1_SB_SB_)
        /*0230*/ 	.word	0x00000000


	//----- nvinfo : EIATTR_MIN_STACK_SIZE
	.align		4
.L_121:
        /*0234*/ 	.byte	0x04, 0x12
        /*0236*/ 	.short	(.L_123 - .L_122)
	.align		4
.L_122:
        /*0238*/ 	.word	index@(_ZN2at6native12cross_kernelIN3c104HalfE16OffsetCalculatorILi3EjLb0EElEEviPT_PKS6_S9_T0_T1_SB_SB_)
        /*023c*/ 	.word	0x00000000


	//----- nvinfo : EIATTR_MIN_STACK_SIZE
	.align		4
.L_123:
        /*0240*/ 	.byte	0x04, 0x12
        /*0242*/ 	.short	(.L_125 - .L_124)
	.align		4
.L_124:
        /*0244*/ 	.word	index@(_ZN2at6native12cross_kernelIN3c107complexIfEE16OffsetCalculatorILi3EjLb0EEiEEviPT_PKS7_SA_T0_T1_SC_SC_)
        /*0248*/ 	.word	0x00000000


	//----- nvinfo : EIATTR_MIN_STACK_SIZE
	.align		4
.L_125:
        /*024c*/ 	.byte	0x04, 0x12
        /*024e*/ 	.short	(.L_127 - .L_126)
	.align		4
.L_126:
        /*0250*/ 	.word	index@(_ZN2at6native12cross_kernelIN3c107complexIfEE16OffsetCalculatorILi3EjLb0EElEEviPT_PKS7_SA_T0_T1_SC_SC_)
        /*0254*/ 	.word	0x00000000


	//----- nvinfo : EIATTR_MIN_STACK_SIZE
	.align		4
.L_127:
        /*0258*/ 	.byte	0x04, 0x12
        /*025a*/ 	.short	(.L_129 - .L_128)
	.align		4
.L_128:
        /*025c*/ 	.word	index@(_ZN2at6native12cross_kernelIN3c107complexIdEE16OffsetCalculatorILi3EjLb0EEiEEviPT_PKS7_SA_T0_T1_SC_SC_)
        /*0260*/ 	.word	0x00000000


	//----- nvinfo : EIATTR_MIN_STACK_SIZE
	.align		4
.L_129:
        /*0264*/ 	.byte	0x04, 0x12
        /*0266*/ 	.short	(.L_131 - .L_130)
	.align		4
.L_130:
        /*0268*/ 	.word	index@(_ZN2at6native12cross_kernelIN3c107complexIdEE16OffsetCalculatorILi3EjLb0EElEEviPT_PKS7_SA_T0_T1_SC_SC_)
        /*026c*/ 	.word	0x00000000


	//----- nvinfo : EIATTR_MIN_STACK_SIZE
	.align		4
.L_131:
        /*0270*/ 	.byte	0x04, 0x12
        /*0272*/ 	.short	(.L_133 - .L_132)
	.align		4
.L_132:
        /*0274*/ 	.word	index@(_ZN2at6native12cross_kernelIf16OffsetCalculatorILi3EjLb0EEiEEviPT_PKS4_S7_T0_T1_S9_S9_)
        /*0278*/ 	.word	0x00000000


	//----- nvinfo : EIATTR_MIN_STACK_SIZE
	.align		4
.L_133:
        /*027c*/ 	.byte	0x04, 0x12
        /*027e*/ 	.short	(.L_135 - .L_134)
	.align		4
.L_134:
        /*0280*/ 	.word	index@(_ZN2at6native12cross_kernelIf16OffsetCalculatorILi3EjLb0EElEEviPT_PKS4_S7_T0_T1_S9_S9_)
        /*0284*/ 	.word	0x00000000


	//----- nvinfo : EIATTR_MIN_STACK_SIZE
	.align		4
.L_135:
        /*0288*/ 	.byte	0x04, 0x12
        /*028a*/ 	.short	(.L_137 - .L_136)
	.align		4
.L_136:
        /*028c*/ 	.word	index@(_ZN2at6native12cross_kernelId16OffsetCalculatorILi3EjLb0EEiEEviPT_PKS4_S7_T0_T1_S9_S9_)
        /*0290*/ 	.word	0x00000000


	//----- nvinfo : EIATTR_MIN_STACK_SIZE
	.align		4
.L_137:
        /*0294*/ 	.byte	0x04, 0x12
        /*0296*/ 	.short	(.L_139 - .L_138)
	.align		4
.L_138:
        /*0298*/ 	.word	index@(_ZN2at6native12cross_kernelId16OffsetCalculatorILi3EjLb0EElEEviPT_PKS4_S7_T0_T1_S9_S9_)
        /*029c*/ 	.word	0x00000000


	//----- nvinfo : EIATTR_MIN_STACK_SIZE
	.align		4
.L_139:
        /*02a0*/ 	.byte	0x04, 0x12
        /*02a2*/ 	.short	(.L_141 - .L_140)
	.align		4
.L_140:
        /*02a4*/ 	.word	index@(_ZN2at6native12cross_kernelIs16OffsetCalculatorILi3EjLb0EEiEEviPT_PKS4_S7_T0_T1_S9_S9_)
        /*02a8*/ 	.word	0x00000000


	//----- nvinfo : EIATTR_MIN_STACK_SIZE
	.align		4
.L_141:
        /*02ac*/ 	.byte	0x04, 0x12
        /*02ae*/ 	.short	(.L_143 - .L_142)
	.align		4
.L_142:
        /*02b0*/ 	.word	index@(_ZN2at6native12cross_kernelIs16OffsetCalculatorILi3EjLb0EElEEviPT_PKS4_S7_T0_T1_S9_S9_)
        /*02b4*/ 	.word	0x00000000


	//----- nvinfo : EIATTR_MIN_STACK_SIZE
	.align		4
.L_143:
        /*02b8*/ 	.byte	0x04, 0x12
        /*02ba*/ 	.short	(.L_145 - .L_144)
	.align		4
.L_144:
        /*02bc*/ 	.word	index@(_ZN2at6native12cross_kernelIl16OffsetCalculatorILi3EjLb0EEiEEviPT_PKS4_S7_T0_T1_S9_S9_)
        /*02c0*/ 	.word	0x00000000


	//----- nvinfo : EIATTR_MIN_STACK_SIZE
	.align		4
.L_145:
        /*02c4*/ 	.byte	0x04, 0x12
        /*02c6*/ 	.short	(.L_147 - .L_146)
	.align		4
.L_146:
        /*02c8*/ 	.word	index@(_ZN2at6native12cross_kernelIl16OffsetCalculatorILi3EjLb0EElEEviPT_PKS4_S7_T0_T1_S9_S9_)
        /*02cc*/ 	.word	0x00000000


	//----- nvinfo : EIATTR_MIN_STACK_SIZE
	.align		4
.L_147:
        /*02d0*/ 	.byte	0x04, 0x12
        /*02d2*/ 	.short	(.L_149 - .L_148)
	.align		4
.L_148:
        /*02d4*/ 	.word	index@(_ZN2at6native12cross_kernelIi16OffsetCalculatorILi3EjLb0EEiEEviPT_PKS4_S7_T0_T1_S9_S9_)
        /*02d8*/ 	.word	0x00000000


	//----- nvinfo : EIATTR_MIN_STACK_SIZE
	.align		4
.L_149:
        /*02dc*/ 	.byte	0x04, 0x12
        /*02de*/ 	.short	(.L_151 - .L_150)
	.align		4
.L_150:
        /*02e0*/ 	.word	index@(_ZN2at6native12cross_kernelIi16OffsetCalculatorILi3EjLb0EElEEviPT_PKS4_S7_T0_T1_S9_S9_)
        /*02e4*/ 	.word	0x00000000


	//----- nvinfo : EIATTR_MIN_STACK_SIZE
	.align		4
.L_151:
        /*02e8*/ 	.byte	0x04, 0x12
        /*02ea*/ 	.short	(.L_153 - .L_152)
	.align		4
.L_152:
        /*02ec*/ 	.word	index@(_ZN2at6native12cross_kernelIa16OffsetCalculatorILi3EjLb0EEiEEviPT_PKS4_S7_T0_T1_S9_S9_)
        /*02f0*/ 	.word	0x00000000


	//----- nvinfo : EIATTR_MIN_STACK_SIZE
	.align		4
.L_153:
        /*02f4*/ 	.byte	0x04, 0x12
        /*02f6*/ 	.short	(.L_155 - .L_154)
	.align		4
.L_154:
        /*02f8*/ 	.word	index@(_ZN2at6native12cross_kernelIa16OffsetCalculatorILi3EjLb0EElEEviPT_PKS4_S7_T0_T1_S9_S9_)
        /*02fc*/ 	.word	0x00000000


	//----- nvinfo : EIATTR_MIN_STACK_SIZE
	.align		4
.L_155:
        /*0300*/ 	.byte	0x04, 0x12
        /*0302*/ 	.short	(.L_157 - .L_156)
	.align		4
.L_156:
        /*0304*/ 	.word	index@(_ZN2at6native12cross_kernelIh16OffsetCalculatorILi3EjLb0EEiEEviPT_PKS4_S7_T0_T1_S9_S9_)
        /*0308*/ 	.word	0x00000000


	//----- nvinfo : EIATTR_MIN_STACK_SIZE
	.align		4
.L_157:
        /*030c*/ 	.byte	0x04, 0x12
        /*030e*/ 	.short	(.L_159 - .L_158)
	.align		4
.L_158:
        /*0310*/ 	.word	index@(_ZN2at6native12cross_kernelIh16OffsetCalculatorILi3EjLb0EElEEviPT_PKS4_S7_T0_T1_S9_S9_)
        /*0314*/ 	.word	0x00000000
.L_159:


//--------------------- .nv.compat                --------------------------
	.section	.nv.compat,"",@"SHT_CUDA_COMPAT_INFO"
	.align	4
        /*0000*/ 	.byte	0x02, 0x09, 0x01, 0x00, 0x02, 0x02, 0x01, 0x00, 0x02, 0x05, 0x05, 0x00, 0x03, 0x07, 0x01, 0x01
        /*0010*/ 	.byte	0x02, 0x03, 0x00, 0x00, 0x02, 0x06, 0x01, 0x00, 0x04, 0x0b, 0x08, 0x00, 0x00, 0x00, 0x00, 0x00
        /*0020*/ 	.byte	0x00, 0x00, 0x00, 0x00


//--------------------- .nv.info._ZN2at6native12cross_kernelIN3c108BFloat16E16OffsetCalculatorILi3EjLb0EEiEEviPT_PKS6_S9_T0_T1_SB_SB_ --------------------------
	.section	.nv.info._ZN2at6native12cross_kernelIN3c108BFloat16E16OffsetCalculatorILi3EjLb0EEiEEviPT_PKS6_S9_T0_T1_SB_SB_,"",@"SHT_CUDA_INFO"
	.sectionflags	@""
	.align	4


	//----- nvinfo : EIATTR_CUDA_API_VERSION
	.align		4
        /*0000*/ 	.byte	0x04, 0x37
        /*0002*/ 	.short	(.L_161 - .L_160)
.L_160:
        /*0004*/ 	.word	0x00000082


	//----- nvinfo : EIATTR_KPARAM_INFO
	.align		4
.L_161:
        /*0008*/ 	.byte	0x04, 0x17
        /*000a*/ 	.short	(.L_163 - .L_162)
.L_162:
        /*000c*/ 	.word	0x00000000
        /*0010*/ 	.short	0x0007
        /*0012*/ 	.short	0x0284
        /*0014*/ 	.byte	0x00, 0xf0, 0x11, 0x00


	//----- nvinfo : EIATTR_KPARAM_INFO
	.align		4
.L_163:
        /*0018*/ 	.byte	0x04, 0x17
        /*001a*/ 	.short	(.L_165 - .L_164)
.L_164:
        /*001c*/ 	.word	0x00000000
        /*0020*/ 	.short	0x0006
        /*0022*/ 	.short	0x0280
        /*0024*/ 	.byte	0x00, 0xf0, 0x11, 0x00


	//----- nvinfo : EIATTR_KPARAM_INFO
	.align		4
.L_165:
        /*0028*/ 	.byte	0x04, 0x17
        /*002a*/ 	.short	(.L_167 - .L_166)
.L_166:
        /*002c*/ 	.word	0x00000000
        /*0030*/ 	.short	0x0005
        /*0032*/ 	.short	0x027c
        /*0034*/ 	.byte	0x00, 0xf0, 0x11, 0x00


	//----- nvinfo : EIATTR_KPARAM_INFO
	.align		4
.L_167:
        /*0038*/ 	.byte	0x04, 0x17
        /*003a*/ 	.short	(.L_169 - .L_168)
.L_168:
        /*003c*/ 	.word	0x00000000
        /*0040*/ 	.short	0x0004
        /*0042*/ 	.short	0x0020
        /*0044*/ 	.byte	0x00, 0xf0, 0x71, 0x09


	//----- nvinfo : EIATTR_KPARAM_INFO
	.align		4
.L_169:
        /*0048*/ 	.byte	0x04, 0x17
        /*004a*/ 	.short	(.L_171 - .L_170)
.L_170:
        /*004c*/ 	.word	0x00000000
        /*0050*/ 	.short	0x0003
        /*0052*/ 	.short	0x0018
        /*0054*/ 	.byte	0x00, 0xf0, 0x21, 0x00


	//----- nvinfo : EIATTR_KPARAM_INFO
	.align		4
.L_171:
        /*0058*/ 	.byte	0x04, 0x17
        /*005a*/ 	.short	(.L_173 - .L_172)
.L_172:
        /*005c*/ 	.word	0x00000000
        /*0060*/ 	.short	0x0002
        /*0062*/ 	.short	0x0010
        /*0064*/ 	.byte	0x00, 0xf0, 0x21, 0x00


	//----- nvinfo : EIATTR_KPARAM_INFO
	.align		4
.L_173:
        /*0068*/ 	.byte	0x04, 0x17
        /*006a*/ 	.short	(.L_175 - .L_174)
.L_174:
        /*006c*/ 	.word	0x00000000
        /*0070*/ 	.short	0x0001
        /*0072*/ 	.short	0x0008
        /*0074*/ 	.byte	0x00, 0xf0, 0x21, 0x00


	//----- nvinfo : EIATTR_KPARAM_INFO
	.align		4
.L_175:
        /*0078*/ 	.byte	0x04, 0x17
        /*007a*/ 	.short	(.L_177 - .L_176)
.L_176:
        /*007c*/ 	.word	0x00000000
        /*0080*/ 	.short	0x0000
        /*0082*/ 	.short	0x0000
        /*0084*/ 	.byte	0x00, 0xf0, 0x11, 0x00


	//----- nvinfo : EIATTR_SPARSE_MMA_MASK
	.align		4
.L_177:
        /*0088*/ 	.byte	0x03, 0x50
        /*008a*/ 	.short	0x0000


	//----- nvinfo : EIATTR_MAXREG_COUNT
	.align		4
        /*008c*/ 	.byte	0x03, 0x1b
        /*008e*/ 	.short	0x00ff


	//----- nvinfo : EIATTR_MERCURY_ISA_VERSION
	.align		4
        /*0090*/ 	.byte	0x03, 0x5f
        /*0092*/ 	.short	0x0101


	//----- nvinfo : EIATTR_EXIT_INSTR_OFFSETS
	.align		4
        /*0094*/ 	.byte	0x04, 0x1c
        /*0096*/ 	.short	(.L_179 - .L_178)


	//   ....[0]....
.L_178:
        /*0098*/ 	.word	0x000000a0


	//   ....[1]....
        /*009c*/ 	.word	0x00001cb0


	//----- nvinfo : EIATTR_CRS_STACK_SIZE
	.align		4
.L_179:
        /*00a0*/ 	.byte	0x04, 0x1e
        /*00a2*/ 	.short	(.L_181 - .L_180)
.L_180:
        /*00a4*/ 	.word	0x00000000


	//----- nvinfo : EIATTR_CBANK_PARAM_SIZE
	.align		4
.L_181:
        /*00a8*/ 	.byte	0x03, 0x19
        /*00aa*/ 	.short	0x0288


	//----- nvinfo : EIATTR_PARAM_CBANK
	.align		4
        /*00ac*/ 	.byte	0x04, 0x0a
        /*00ae*/ 	.short	(.L_183 - .L_182)
	.align		4
.L_182:
        /*00b0*/ 	.word	index@(.nv.constant0._ZN2at6native12cross_kernelIN3c108BFloat16E16OffsetCalculatorILi3EjLb0EEiEEviPT_PKS6_S9_T0_T1_SB_SB_)
        /*00b4*/ 	.short	0x0210
        /*00b6*/ 	.short	0x0288


	//----- nvinfo : EIATTR_SW_WAR
	.align		4
.L_183:
        /*00b8*/ 	.byte	0x04, 0x36
        /*00ba*/ 	.short	(.L_185 - .L_184)
.L_184:
        /*00bc*/ 	.word	0x00000008
.L_185:


//--------------------- .nv.info._ZN2at6native12cross_kernelIN3c108BFloat16E16OffsetCalculatorILi3EjLb0EElEEviPT_PKS6_S9_T0_T1_SB_SB_ --------------------------
	.section	.nv.info._ZN2at6native12cross_kernelIN3c108BFloat16E16OffsetCalculatorILi3EjLb0EElEEviPT_PKS6_S9_T0_T1_SB_SB_,"",@"SHT_CUDA_INFO"
	.sectionflags	@""
	.align	4


	//----- nvinfo : EIATTR_CUDA_API_VERSION
	.align		4
        /*0000*/ 	.byte	0x04, 0x37
        /*0002*/ 	.short	(.L_187 - .L_186)
.L_186:
        /*0004*/ 	.word	0x00000082


	//----- nvinfo : EIATTR_KPARAM_INFO
	.align		4
.L_187:
        /*0008*/ 	.byte	0x04, 0x17
        /*000a*/ 	.short	(.L_189 - .L_188)
.L_188:
        /*000c*/ 	.word	0x00000000
        /*0010*/ 	.short	0x0007
        /*0012*/ 	.short	0x0290
        /*0014*/ 	.byte	0x00, 0xf0, 0x21, 0x00


	//----- nvinfo : EIATTR_KPARAM_INFO
	.align		4
.L_189:
        /*0018*/ 	.byte	0x04, 0x17
        /*001a*/ 	.short	(.L_191 - .L_190)
.L_190:
        /*001c*/ 	.word	0x00000000
        /*0020*/ 	.short	0x0006
        /*0022*/ 	.short	0x0288
        /*0024*/ 	.byte	0x00, 0xf0, 0x21, 0x00


	//----- nvinfo : EIATTR_KPARAM_INFO
	.align		4
.L_191:
        /*0028*/ 	.byte	0x04, 0x17
        /*002a*/ 	.short	(.L_193 - .L_192)
.L_192:
        /*002c*/ 	.word	0x00000000
        /*0030*/ 	.short	0x0005
        /*0032*/ 	.short	0x0280
        /*0034*/ 	.byte	0x00, 0xf0, 0x21, 0x00


	//----- nvinfo : EIATTR_KPARAM_INFO
	.align		4
.L_193:
        /*0038*/ 	.byte	0x04, 0x17
        /*003a*/ 	.short	(.L_195 - .L_194)
.L_194:
        /*003c*/ 	.word	0x00000000
        /*0040*/ 	.short	0x0004
        /*0042*/ 	.short	0x0020
        /*0044*/ 	.byte	0x00, 0xf0, 0x71, 0x09


	//----- nvinfo : EIATTR_KPARAM_INFO
	.align		4
.L_195:
        /*0048*/ 	.byte	0x04, 0x17
        /*004a*/ 	.short	(.L_197 - .L_196)
.L_196:
        /*004c*/ 	.word	0x00000000
        /*0050*/ 	.short	0x0003
        /*0052*/ 	.short	0x0018
        /*0054*/ 	.byte	0x00, 0xf0, 0x21, 0x00


	//----- nvinfo : EIATTR_KPARAM_INFO
	.align		4
.L_197:
        /*0058*/ 	.byte	0x04, 0x17
        /*005a*/ 	.short	(.L_199 - .L_198)
.L_198:
        /*005c*/ 	.word	0x00000000
        /*0060*/ 	.short	0x0002
        /*0062*/ 	.short	0x0010
        /*0064*/ 	.byte	0x00, 0xf0, 0x21, 0x00


	//----- nvinfo : EIATTR_KPARAM_INFO
	.align		4
.L_199:
        /*0068*/ 	.byte	0x04, 0x17
        /*006a*/ 	.short	(.L_201 - .L_200)
.L_200:
        /*006c*/ 	.word	0x00000000
        /*0070*/ 	.short	0x0001
        /*0072*/ 	.short	0x0008
        /*0074*/ 	.byte	0x00, 0xf0, 0x21, 0x00


	//----- nvinfo : EIATTR_KPARAM_INFO
	.align		4
.L_201:
        /*0078*/ 	.byte	0x04, 0x17
        /*007a*/ 	.short	(.L_203 - .L_202)
.L_202:
        /*007c*/ 	.word	0x00000000
        /*0080*/ 	.short	0x0000
        /*0082*/ 	.short	0x0000
        /*0084*/ 	.byte	0x00, 0xf0, 0x11, 0x00


	//----- nvinfo : EIATTR_SPARSE_MMA_MASK
	.align		4
.L_203:
        /*0088*/ 	.byte	0x03, 0x50
        /*008a*/ 	.short	0x0000


	//----- nvinfo : EIATTR_MAXREG_COUNT
	.align		4
        /*008c*/ 	.byte	0x03, 0x1b
        /*008e*/ 	.short	0x00ff


	//----- nvinfo : EIATTR_MERCURY_ISA_VERSION
	.align		4
        /*0090*/ 	.byte	0x03, 0x5f
        /*0092*/ 	.short	0x0101


	//----- nvinfo : EIATTR_EXIT_INSTR_OFFSETS
	.align		4
        /*0094*/ 	.byte	0x04, 0x1c
        /*0096*/ 	.short	(.L_205 - .L_204)


	//   ....[0]....
.L_204:
        /*0098*/ 	.word	0x000000a0


	//   ....[1]....
        /*009c*/ 	.word	0x00001d80


	//----- nvinfo : EIATTR_CRS_STACK_SIZE
	.align		4
.L_205:
        /*00a0*/ 	.byte	0x04, 0x1e
        /*00a2*/ 	.short	(.L_207 - .L_206)
.L_206:
        /*00a4*/ 	.word	0x00000000


	//----- nvinfo : EIATTR_CBANK_PARAM_SIZE
	.align		4
.L_207:
        /*00a8*/ 	.byte	0x03, 0x19
        /*00aa*/ 	.short	0x0298


	//----- nvinfo : EIATTR_PARAM_CBANK
	.align		4
        /*00ac*/ 	.byte	0x04, 0x0a
        /*00ae*/ 	.short	(.L_209 - .L_208)
	.align		4
.L_208:
        /*00b0*/ 	.word	index@(.nv.constant0._ZN2at6native12cross_kernelIN3c108BFloat16E16OffsetCalculatorILi3EjLb0EElEEviPT_PKS6_S9_T0_T1_SB_SB_)
        /*00b4*/ 	.short	0x0210
        /*00b6*/ 	.short	0x0298


	//----- nvinfo : EIATTR_SW_WAR
	.align		4
.L_209:
        /*00b8*/ 	.byte	0x04, 0x36
        /*00ba*/ 	.short	(.L_211 - .L_210)
.L_210:
        /*00bc*/ 	.word	0x00000008
.L_211:


//--------------------- .nv.info._ZN2at6native12cross_kernelIN3c104HalfE16OffsetCalculatorILi3EjLb0EEiEEviPT_PKS6_S9_T0_T1_SB_SB_ --------------------------
	.section	.nv.info._ZN2at6native12cross_kernelIN3c104HalfE16OffsetCalculatorILi3EjLb0EEiEEviPT_PKS6_S9_T0_T1_SB_SB_,"",@"SHT_CUDA_INFO"
	.sectionflags	@""
	.align	4


	//----- nvinfo : EIATTR_CUDA_API_VERSION
	.align		4
        /*0000*/ 	.byte	0x04, 0x37
        /*0002*/ 	.short	(.L_213 - .L_212)
.L_212:
        /*0004*/ 	.word	0x00000082


	//----- nvinfo : EIATTR_KPARAM_INFO
	.align		4
.L_213:
        /*0008*/ 	.byte	0x04, 0x17
        /*000a*/ 	.short	(.L_215 - .L_214)
.L_214:
        /*000c*/ 	.word	0x00000000
        /*0010*/ 	.short	0x0007
        /*0012*/ 	.short	0x0284
        /*0014*/ 	.byte	0x00, 0xf0, 0x11, 0x00


	//----- nvinfo : EIATTR_KPARAM_INFO
	.align		4
.L_215:
        /*0018*/ 	.byte	0x04, 0x17
        /*001a*/ 	.short	(.L_217 - .L_216)
.L_216:
        /*001c*/ 	.word	0x00000000
        /*0020*/ 	.short	0x0006
        /*0022*/ 	.short	0x0280
        /*0024*/ 	.byte	0x00, 0xf0, 0x11, 0x00


	//----- nvinfo : EIATTR_KPARAM_INFO
	.align		4
.L_217:
        /*0028*/ 	.byte	0x04, 0x17
        /*002a*/ 	.short	(.L_219 - .L_218)
.L_218:
        /*002c*/ 	.word	0x00000000
        /*0030*/ 	.short	0x0005
        /*0032*/ 	.short	0x027c
        /*0034*/ 	.byte	0x00, 0xf0, 0x11, 0x00


	//----- nvinfo : EIATTR_KPARAM_INFO
	.align		4
.L_219:
        /*0038*/ 	.byte	0x04, 0x17
        /*003a*/ 	.short	(.L_221 - .L_220)
.L_220:
        /*003c*/ 	.word	0x00000000
        /*0040*/ 	.short	0x0004
        /*0042*/ 	.short	0x0020
        /*0044*/ 	.byte	0x00, 0xf0, 0x71, 0x09


	//----- nvinfo : EIATTR_KPARAM_INFO
	.align		4
.L_221:
        /*0048*/ 	.byte	0x04, 0x17
        /*004a*/ 	.short	(.L_223 - .L_222)
.L_222:
        /*004c*/ 	.word	0x00000000
        /*0050*/ 	.short	0x0003
        /*0052*/ 	.short	0x0018
        /*0054*/ 	.byte	0x00, 0xf0, 0x21, 0x00


	//----- nvinfo : EIATTR_KPARAM_INFO
	.align		4
.L_223:
        /*0058*/ 	.byte	0x04, 0x17
        /*005a*/ 	.short	(.L_225 - .L_224)
.L_224:
        /*005c*/ 	.word	0x00000000
        /*0060*/ 	.short	0x0002
        /*0062*/ 	.short	0x0010
        /*0064*/ 	.byte	0x00, 0xf0, 0x21, 0x00


	//----- nvinfo : EIATTR_KPARAM_INFO
	.align		4
.L_225:
        /*0068*/ 	.byte	0x04, 0x17
        /*006a*/ 	.short	(.L_227 - .L_226)
.L_226:
        /*006c*/ 	.word	0x00000000
        /*0070*/ 	.short	0x0001
        /*0072*/ 	.short	0x0008
        /*0074*/ 	.byte	0x00, 0xf0, 0x21, 0x00


	//----- nvinfo : EIATTR_KPARAM_INFO
	.align		4
.L_227:
        /*0078*/ 	.byte	0x04, 0x17
        /*007a*/ 	.short	(.L_229 - .L_228)
.L_228:
        /*007c*/ 	.word	0x00000000
        /*0080*/ 	.short	0x0000
        /*0082*/ 	.short	0x0000
        /*0084*/ 	.byte	0x00, 0xf0, 0x11, 0x00


	//----- nvinfo : EIATTR_SPARSE_MMA_MASK
	.align		4
.L_229:
        /*0088*/ 	.byte	0x03, 0x50
        /*008a*/ 	.short	0x0000


	//----- nvinfo : EIATTR_MAXREG_COUNT
	.align		4
        /*008c*/ 	.byte	0x03, 0x1b
        /*008e*/ 	.short	0x00ff


	//----- nvinfo : EIATTR_MERCURY_ISA_VERSION
	.align		4
        /*0090*/ 	.byte	0x03, 0x5f
        /*0092*/ 	.short	0x0101


	//----- nvinfo : EIATTR_EXIT_INSTR_OFFSETS
	.align		4
        /*0094*/ 	.byte	0x04, 0x1c
        /*0096*/ 	.short	(.L_231 - .L_230)


	//   ....[0]....
.L_230:
        /*0098*/ 	.word	0x000000a0


	//   ....[1]....
        /*009c*/ 	.word	0x00001c70


	//----- nvinfo : EIATTR_CRS_STACK_SIZE
	.align		4
.L_231:
        /*00a0*/ 	.byte	0x04, 0x1e
        /*00a2*/ 	.short	(.L_233 - .L_232)
.L_232:
        /*00a4*/ 	.word	0x00000000


	//----- nvinfo : EIATTR_CBANK_PARAM_SIZE
	.align		4
.L_233:
        /*00a8*/ 	.byte	0x03, 0x19
        /*00aa*/ 	.short	0x0288


	//----- nvinfo : EIATTR_PARAM_CBANK
	.align		4
        /*00ac*/ 	.byte	0x04, 0x0a
        /*00ae*/ 	.short	(.L_235 - .L_234)
	.align		4
.L_234:
        /*00b0*/ 	.word	index@(.nv.constant0._ZN2at6native12cross_kernelIN3c104HalfE16OffsetCalculatorILi3EjLb0EEiEEviPT_PKS6_S9_T0_T1_SB_SB_)
        /*00b4*/ 	.short	0x0210
        /*00b6*/ 	.short	0x0288


	//----- nvinfo : EIATTR_SW_WAR
	.align		4
.L_235:
        /*00b8*/ 	.byte	0x04, 0x36
        /*00ba*/ 	.short	(.L_237 - .L_236)
.L_236:
        /*00bc*/ 	.word	0x00000008
.L_237:


//--------------------- .nv.info._ZN2at6native12cross_kernelIN3c104HalfE16OffsetCalculatorILi3EjLb0EElEEviPT_PKS6_S9_T0_T1_SB_SB_ --------------------------
	.section	.nv.info._ZN2at6native12cross_kernelIN3c104HalfE16OffsetCalculatorILi3EjLb0EElEEviPT_PKS6_S9_T0_T1_SB_SB_,"",@"SHT_CUDA_INFO"
	.sectionflags	@""
	.align	4


	//----- nvinfo : EIATTR_CUDA_API_VERSION
	.align		4
        /*0000*/ 	.byte	0x04, 0x37
        /*0002*/ 	.short	(.L_239 - .L_238)
.L_238:
        /*0004*/ 	.word	0x00000082


	//----- nvinfo : EIATTR_KPARAM_INFO
	.align		4
.L_239:
        /*0008*/ 	.byte	0x04, 0x17
        /*000a*/ 	.short	(.L_241 - .L_240)
.L_240:
        /*000c*/ 	.word	0x00000000
        /*0010*/ 	.short	0x0007
        /*0012*/ 	.short	0x0290
        /*0014*/ 	.byte	0x00, 0xf0, 0x21, 0x00


	//----- nvinfo : EIATTR_KPARAM_INFO
	.align		4
.L_241:
        /*0018*/ 	.byte	0x04, 0x17
        /*001a*/ 	.short	(.L_243 - .L_242)
.L_242:
        /*001c*/ 	.word	0x00000000
        /*0020*/ 	.short	0x0006
        /*0022*/ 	.short	0x0288
        /*0024*/ 	.byte	0x00, 0xf0, 0x21, 0x00


	//----- nvinfo : EIATTR_KPARAM_INFO
	.align		4
.L_243:
        /*0028*/ 	.byte	0x04, 0x17
        /*002a*/ 	.short	(.L_245 - .L_244)
.L_244:
        /*002c*/ 	.word	0x00000000
        /*0030*/ 	.short	0x0005
        /*0032*/ 	.short	0x0280
        /*0034*/ 	.byte	0x00, 0xf0, 0x21, 0x00


	//----- nvinfo : EIATTR_KPARAM_INFO
	.align		4
.L_245:
        /*0038*/ 	.byte	0x04, 0x17
        /*003a*/ 	.short	(.L_247 - .L_246)
.L_246:
        /*003c*/ 	.word	0x00000000
        /*0040*/ 	.short	0x0004
        /*0042*/ 	.short	0x0020
        /*0044*/ 	.byte	0x00, 0xf0, 0x71, 0x09


	//----- nvinfo : EIATTR_KPARAM_INFO
	.align		4
.L_247:
        /*0048*/ 	.byte	0x04, 0x17
        /*004a*/ 	.short	(.L_249 - .L_248)
.L_248:
        /*004c*/ 	.word	0x00000000
        /*0050*/ 	.short	0x0003
        /*0052*/ 	.short	0x0018
        /*0054*/ 	.byte	0x00, 0xf0, 0x21, 0x00


	//----- nvinfo : EIATTR_KPARAM_INFO
	.align		4
.L_249:
        /*0058*/ 	.byte	0x04, 0x17
        /*005a*/ 	.short	(.L_251 - .L_250)
.L_250:
        /*005c*/ 	.word	0x00000000
        /*0060*/ 	.short	0x0002
        /*0062*/ 	.short	0x0010
        /*0064*/ 	.byte	0x00, 0xf0, 0x21, 0x00


	//----- nvinfo : EIATTR_KPARAM_INFO
	.align		4
.L_251:
        /*0068*/ 	.byte	0x04, 0x17
        /*006a*/ 	.short	(.L_253 - .L_252)
.L_252:
        /*006c*/ 	.word	0x00000000
        /*0070*/ 	.short	0x0001
        /*0072*/ 	.short	0x0008
        /*0074*/ 	.byte	0x00, 0xf0, 0x21, 0x00


	//----- nvinfo : EIATTR_KPARAM_INFO
	.align		4
.L_253:
        /*0078*/ 	.byte	0x04, 0x17
        /*007a*/ 	.short	(.L_255 - .L_254)
.L_254:
        /*007c*/ 	.word	0x00000000
        /*0080*/ 	.short	0x0000
        /*0082*/ 	.short	0x0000
        /*0084*/ 	.byte	0x00, 0xf0, 0x11, 0x00


	//----- nvinfo : EIATTR_SPARSE_MMA_MASK
	.align		4
.L_255:
        /*0088*/ 	.byte	0x03, 0x50
        /*008a*/ 	.short	0x0000


	//----- nvinfo : EIATTR_MAXREG_COUNT
	.align		4
        /*008c*/ 	.byte	0x03, 0x1b
        /*008e*/ 	.short	0x00ff


	//----- nvinfo : EIATTR_MERCURY_ISA_VERSION
	.align		4
        /*0090*/ 	.byte	0x03, 0x5f
        /*0092*/ 	.short	0x0101


	//----- nvinfo : EIATTR_EXIT_INSTR_OFFSETS
	.align		4
        /*0094*/ 	.byte	0x04, 0x1c
        /*0096*/ 	.short	(.L_257 - .L_256)


	//   ....[0]....
.L_256:
        /*0098*/ 	.word	0x000000a0


	//   ....[1]....
        /*009c*/ 	.word	0x00001d30


	//----- nvinfo : EIATTR_CRS_STACK_SIZE
	.align		4
.L_257:
        /*00a0*/ 	.byte	0x04, 0x1e
        /*00a2*/ 	.short	(.L_259 - .L_258)
.L_258:
        /*00a4*/ 	.word	0x00000000


	//----- nvinfo : EIATTR_CBANK_PARAM_SIZE
	.align		4
.L_259:
        /*00a8*/ 	.byte	0x03, 0x19
        /*00aa*/ 	.short	0x0298


	//----- nvinfo : EIATTR_PARAM_CBANK
	.align		4
        /*00ac*/ 	.byte	0x04, 0x0a
        /*00ae*/ 	.short	(.L_261 - .L_260)
	.align		4
.L_260:
        /*00b0*/ 	.word	index@(.nv.constant0._ZN2at6native12cross_kernelIN3c104HalfE16OffsetCalculatorILi3EjLb0EElEEviPT_PKS6_S9_T0_T1_SB_SB_)
        /*00b4*/ 	.short	0x0210
        /*00b6*/ 	.short	0x0298


	//----- nvinfo : EIATTR_SW_WAR
	.align		4
.L_261:
        /*00b8*/ 	.byte	0x04, 0x36
        /*00ba*/ 	.short	(.L_263 - .L_262)
.L_262:
        /*00bc*/ 	.word	0x00000008
.L_263:


//--------------------- .nv.info._ZN2at6native12cross_kernelIN3c107complexIfEE16OffsetCalculatorILi3EjLb0EEiEEviPT_PKS7_SA_T0_T1_SC_SC_ --------------------------
	.section	.nv.info._ZN2at6native12cross_kernelIN3c107complexIfEE16OffsetCalculatorILi3EjLb0EEiEEviPT_PKS7_SA_T0_T1_SC_SC_,"",@"SHT_CUDA_INFO"
	.sectionflags	@""
	.align	4


	//----- nvinfo : EIATTR_CUDA_API_VERSION
	.align		4
        /*0000*/ 	.byte	0x04, 0x37
        /*0002*/ 	.short	(.L_265 - .L_264)
.L_264:
        /*0004*/ 	.word	0x00000082


	//----- nvinfo : EIATTR_KPARAM_INFO
	.align		4
.L_265:
        /*0008*/ 	.byte	0x04, 0x17
        /*000a*/ 	.short	(.L_267 - .L_266)
.L_266:
        /*000c*/ 	.word	0x00000000
        /*0010*/ 	.short	0x0007
        /*0012*/ 	.short	0x0284
        /*0014*/ 	.byte	0x00, 0xf0, 0x11, 0x00


	//----- nvinfo : EIATTR_KPARAM_INFO
	.align		4
.L_267:
        /*0018*/ 	.byte	0x04, 0x17
        /*001a*/ 	.short	(.L_269 - .L_268)
.L_268:
        /*001c*/ 	.word	0x00000000
        /*0020*/ 	.short	0x0006
        /*0022*/ 	.short	0x0280
        /*0024*/ 	.byte	0x00, 0xf0, 0x11, 0x00


	//----- nvinfo : EIATTR_KPARAM_INFO
	.align		4
.L_269:
        /*0028*/ 	.byte	0x04, 0x17
        /*002a*/ 	.short	(.L_271 - .L_270)
.L_270:
        /*002c*/ 	.word	0x00000000
        /*0030*/ 	.short	0x0005
        /*0032*/ 	.short	0x027c
        /*0034*/ 	.byte	0x00, 0xf0, 0x11, 0x00


	//----- nvinfo : EIATTR_KPARAM_INFO
	.align		4
.L_271:
        /*0038*/ 	.byte	0x04, 0x17
        /*003a*/ 	.short	(.L_273 - .L_272)
.L_272:
        /*003c*/ 	.word	0x00000000
        /*0040*/ 	.short	0x0004
        /*0042*/ 	.short	0x0020
        /*0044*/ 	.byte	0x00, 0xf0, 0x71, 0x09


	//----- nvinfo : EIATTR_KPARAM_INFO
	.align		4
.L_273:
        /*0048*/ 	.byte	0x04, 0x17
        /*004a*/ 	.short	(.L_275 - .L_274)
.L_274:
        /*004c*/ 	.word	0x00000000
        /*0050*/ 	.short	0x0003
        /*0052*/ 	.short	0x0018
        /*0054*/ 	.byte	0x00, 0xf0, 0x21, 0x00


	//----- nvinfo : EIATTR_KPARAM_INFO
	.align		4
.L_275:
        /*0058*/ 	.byte	0x04, 0x17
        /*005a*/ 	.short	(.L_277 - .L_276)
.L_276:
        /*005c*/ 	.word	0x00000000
        /*0060*/ 	.short	0x0002
        /*0062*/ 	.short	0x0010
        /*0064*/ 	.byte	0x00, 0xf0, 0x21, 0x00


	//----- nvinfo : EIATTR_KPARAM_INFO
	.align		4
.L_277:
        /*0068*/ 	.byte	0x04, 0x17
        /*006a*/ 	.short	(.L_279 - .L_278)
.L_278:
        /*006c*/ 	.word	0x00000000
        /*0070*/ 	.short	0x0001
        /*0072*/ 	.short	0x0008
        /*0074*/ 	.byte	0x00, 0xf0, 0x21, 0x00


	//----- nvinfo : EIATTR_KPARAM_INFO
	.align		4
.L_279:
        /*0078*/ 	.byte	0x04, 0x17
        /*007a*/ 	.short	(.L_281 - .L_280)
.L_280:
        /*007c*/ 	.word	0x00000000
        /*0080*/ 	.short	0x0000
        /*0082*/ 	.short	0x0000
        /*0084*/ 	.byte	0x00, 0xf0, 0x11, 0x00


	//----- nvinfo : EIATTR_SPARSE_MMA_MASK
	.align		4
.L_281:
        /*0088*/ 	.byte	0x03, 0x50
        /*008a*/ 	.short	0x0000


	//----- nvinfo : EIATTR_MAXREG_COUNT
	.align		4
        /*008c*/ 	.byte	0x03, 0x1b
        /*008e*/ 	.short	0x00ff


	//----- nvinfo : EIATTR_MERCURY_ISA_VERSION
	.align		4
        /*0090*/ 	.byte	0x03, 0x5f
        /*0092*/ 	.short	0x0101


	//----- nvinfo : EIATTR_EXIT_INSTR_OFFSETS
	.align		4
        /*0094*/ 	.byte	0x04, 0x1c
        /*0096*/ 	.short	(.L_283 - .L_282)


	//   ....[0]....
.L_282:
        /*0098*/ 	.word	0x000000a0


	//   ....[1]....
        /*009c*/ 	.word	0x00001ca0


	//----- nvinfo : EIATTR_CRS_STACK_SIZE
	.align		4
.L_283:
        /*00a0*/ 	.byte	0x04, 0x1e
        /*00a2*/ 	.short	(.L_285 - .L_284)
.L_284:
        /*00a4*/ 	.word	0x00000000


	//----- nvinfo : EIATTR_CBANK_PARAM_SIZE
	.align		4
.L_285:
        /*00a8*/ 	.byte	0x03, 0x19
        /*00aa*/ 	.short	0x0288


	//----- nvinfo : EIATTR_PARAM_CBANK
	.align		4
        /*00ac*/ 	.byte	0x04, 0x0a
        /*00ae*/ 	.short	(.L_287 - .L_286)
	.align		4
.L_286:
        /*00b0*/ 	.word	index@(.nv.constant0._ZN2at6native12cross_kernelIN3c107complexIfEE16OffsetCalculatorILi3EjLb0EEiEEviPT_PKS7_SA_T0_T1_SC_SC_)
        /*00b4*/ 	.short	0x0210
        /*00b6*/ 	.short	0x0288


	//----- nvinfo : EIATTR_SW_WAR
	.align		4
.L_287:
        /*00b8*/ 	.byte	0x04, 0x36
        /*00ba*/ 	.short	(.L_289 - .L_288)
.L_288:
        /*00bc*/ 	.word	0x00000008
.L_289:


//--------------------- .nv.info._ZN2at6native12cross_kernelIN3c107complexIfEE16OffsetCalculatorILi3EjLb0EElEEviPT_PKS7_SA_T0_T1_SC_SC_ --------------------------
	.section	.nv.info._ZN2at6native12cross_kernelIN3c107complexIfEE16OffsetCalculatorILi3EjLb0EElEEviPT_PKS7_SA_T0_T1_SC_SC_,"",@"SHT_CUDA_INFO"
	.sectionflags	@""
	.align	4


	//----- nvinfo : EIATTR_CUDA_API_VERSION
	.align		4
        /*0000*/ 	.byte	0x04, 0x37
        /*0002*/ 	.short	(.L_291 - .L_290)
.L_290:
        /*0004*/ 	.word	0x00000082


	//----- nvinfo : EIATTR_KPARAM_INFO
	.align		4
.L_291:
        /*0008*/ 	.byte	0x04, 0x17
        /*000a*/ 	.short	(.L_293 - .L_292)
.L_292:
        /*000c*/ 	.word	0x00000000
        /*0010*/ 	.short	0x0007
        /*0012*/ 	.short	0x0290
        /*0014*/ 	.byte	0x00, 0xf0, 0x21, 0x00


	//----- nvinfo : EIATTR_KPARAM_INFO
	.align		4
.L_293:
        /*0018*/ 	.byte	0x04, 0x17
        /*001a*/ 	.short	(.L_295 - .L_294)
.L_294:
        /*001c*/ 	.word	0x00000000
        /*0020*/ 	.short	0x0006
        /*0022*/ 	.short	0x0288
        /*0024*/ 	.byte	0x00, 0xf0, 0x21, 0x00


	//----- nvinfo : EIATTR_KPARAM_INFO
	.align		4
.L_295:
        /*0028*/ 	.byte	0x04, 0x17
        /*002a*/ 	.short	(.L_297 - .L_296)
.L_296:
        /*002c*/ 	.word	0x00000000
        /*0030*/ 	.short	0x0005
        /*0032*/ 	.short	0x0280
        /*0034*/ 	.byte	0x00, 0xf0, 0x21, 0x00


	//----- nvinfo : EIATTR_KPARAM_INFO
	.align		4
.L_297:
        /*0038*/ 	.byte	0x04, 0x17
        /*003a*/ 	.short	(.L_299 - .L_298)
.L_298:
        /*003c*/ 	.word	0x00000000
        /*0040*/ 	.short	0x0004
        /*0042*/ 	.short	0x0020
        /*0044*/ 	.byte	0x00, 0xf0, 0x71, 0x09


	//----- nvinfo : EIATTR_KPARAM_INFO
	.align		4
.L_299:
        /*0048*/ 	.byte	0x04, 0x17
        /*004a*/ 	.short	(.L_301 - .L_300)
.L_300:
        /*004c*/ 	.word	0x00000000
        /*0050*/ 	.short	0x0003
        /*0052*/ 	.short	0x0018
        /*0054*/ 	.byte	0x00, 0xf0, 0x21, 0x00


	//----- nvinfo : EIATTR_KPARAM_INFO
	.align		4
.L_301:
        /*0058*/ 	.byte	0x04, 0x17
        /*005a*/ 	.short	(.L_303 - .L_302)
.L_302:
        /*005c*/ 	.word	0x00000000
        /*0060*/ 	.short	0x0002
        /*0062*/ 	.short	0x0010
        /*0064*/ 	.byte	0x00, 0xf0, 0x21, 0x00


	//----- nvinfo : EIATTR_KPARAM_INFO
	.align		4
.L_303:
        /*0068*/ 	.byte	0x04, 0x17
        /*006a*/ 	.short	(.L_305 - .L_304)
.L_304:
        /*006c*/ 	.word	0x00000000
        /*0070*/ 	.short	0x0001
        /*0072*/ 	.short	0x0008
        /*0074*/ 	.byte	0x00, 0xf0, 0x21, 0x00


	//----- nvinfo : EIATTR_KPARAM_INFO
	.align		4
.L_305:
        /*0078*/ 	.byte	0x04, 0x17
        /*007a*/ 	.short	(.L_307 - .L_306)
.L_306:
        /*007c*/ 	.word	0x00000000
        /*0080*/ 	.short	0x0000
        /*0082*/ 	.short	0x0000
        /*0084*/ 	.byte	0x00, 0xf0, 0x11, 0x00


	//----- nvinfo : EIATTR_SPARSE_MMA_MASK
	.align		4
.L_307:
        /*0088*/ 	.byte	0x03, 0x50
        /*008a*/ 	.short	0x0000


	//----- nvinfo : EIATTR_MAXREG_COUNT
	.align		4
        /*008c*/ 	.byte	0x03, 0x1b
        /*008e*/ 	.short	0x00ff


	//----- nvinfo : EIATTR_MERCURY_ISA_VERSION
	.align		4
        /*0090*/ 	.byte	0x03, 0x5f
        /*0092*/ 	.short	0x0101


	//----- nvinfo : EIATTR_EXIT_INSTR_OFFSETS
	.align		4
        /*0094*/ 	.byte	0x04, 0x1c
        /*0096*/ 	.short	(.L_309 - .L_308)


	//   ....[0]....
.L_308:
        /*0098*/ 	.word	0x000000b0


	//   ....[1]....
        /*009c*/ 	.word	0x00001d10


	//----- nvinfo : EIATTR_CRS_STACK_SIZE
	.align		4
.L_309:
        /*00a0*/ 	.byte	0x04, 0x1e
        /*00a2*/ 	.short	(.L_311 - .L_310)
.L_310:
        /*00a4*/ 	.word	0x00000000


	//----- nvinfo : EIATTR_CBANK_PARAM_SIZE
	.align		4
.L_311:
        /*00a8*/ 	.byte	0x03, 0x19
        /*00aa*/ 	.short	0x0298


	//----- nvinfo : EIATTR_PARAM_CBANK
	.align		4
        /*00ac*/ 	.byte	0x04, 0x0a
        /*00ae*/ 	.short	(.L_313 - .L_312)
	.align		4
.L_312:
        /*00b0*/ 	.word	index@(.nv.constant0._ZN2at6native12cross_kernelIN3c107complexIfEE16OffsetCalculatorILi3EjLb0EElEEviPT_PKS7_SA_T0_T1_SC_SC_)
        /*00b4*/ 	.short	0x0210
        /*00b6*/ 	.short	0x0298


	//----- nvinfo : EIATTR_SW_WAR
	.align		4
.L_313:
        /*00b8*/ 	.byte	0x04, 0x36
        /*00ba*/ 	.short	(.L_315 - .L_314)
.L_314:
        /*00bc*/ 	.word	0x00000008
.L_315:


//--------------------- .nv.info._ZN2at6native12cross_kernelIN3c107complexIdEE16OffsetCalculatorILi3EjLb0EEiEEviPT_PKS7_SA_T0_T1_SC_SC_ --------------------------
	.section	.nv.info._ZN2at6native12cross_kernelIN3c107complexIdEE16OffsetCalculatorILi3EjLb0EEiEEviPT_PKS7_SA_T0_T1_SC_SC_,"",@"SHT_CUDA_INFO"
	.sectionflags	@""
	.align	4


	//----- nvinfo : EIATTR_CUDA_API_VERSION
	.align		4
        /*0000*/ 	.byte	0x04, 0x37
        /*0002*/ 	.short	(.L_317 - .L_316)
.L_316:
        /*0004*/ 	.word	0x00000082


	//----- nvinfo : EIATTR_KPARAM_INFO
	.align		4
.L_317:
        /*0008*/ 	.byte	0x04, 0x17
        /*000a*/ 	.short	(.L_319 - .L_318)
.L_318:
        /*000c*/ 	.word	0x00000000
        /*0010*/ 	.short	0x0007
        /*0012*/ 	.short	0x0284
        /*0014*/ 	.byte	0x00, 0xf0, 0x11, 0x00


	//----- nvinfo : EIATTR_KPARAM_INFO
	.align		4
.L_319:
        /*0018*/ 	.byte	0x04, 0x17
        /*001a*/ 	.short	(.L_321 - .L_320)
.L_320:
        /*001c*/ 	.word	0x00000000
        /*0020*/ 	.short	0x0006
        /*0022*/ 	.short	0x0280
        /*0024*/ 	.byte	0x00, 0xf0, 0x11, 0x00


	//----- nvinfo : EIATTR_KPARAM_INFO
	.align		4
.L_321:
        /*0028*/ 	.byte	0x04, 0x17
        /*002a*/ 	.short	(.L_323 - .L_322)
.L_322:
        /*002c*/ 	.word	0x00000000
        /*0030*/ 	.short	0x0005
        /*0032*/ 	.short	0x027c
        /*0034*/ 	.byte	0x00, 0xf0, 0x11, 0x00


	//----- nvinfo : EIATTR_KPARAM_INFO
	.align		4
.L_323:
        /*0038*/ 	.byte	0x04, 0x17
        /*003a*/ 	.short	(.L_325 - .L_324)
.L_324:
        /*003c*/ 	.word	0x00000000
        /*0040*/ 	.short	0x0004
        /*0042*/ 	.short	0x0020
        /*0044*/ 	.byte	0x00, 0xf0, 0x71, 0x09


	//----- nvinfo : EIATTR_KPARAM_INFO
	.align		4
.L_325:
        /*0048*/ 	.byte	0x04, 0x17
        /*004a*/ 	.short	(.L_327 - .L_326)
.L_326:
        /*004c*/ 	.word	0x00000000
        /*0050*/ 	.short	0x0003
        /*0052*/ 	.short	0x0018
        /*0054*/ 	.byte	0x00, 0xf0, 0x21, 0x00


	//----- nvinfo : EIATTR_KPARAM_INFO
	.align		4
.L_327:
        /*0058*/ 	.byte	0x04, 0x17
        /*005a*/ 	.short	(.L_329 - .L_328)
.L_328:
        /*005c*/ 	.word	0x00000000
        /*0060*/ 	.short	0x0002
        /*0062*/ 	.short	0x0010
        /*0064*/ 	.byte	0x00, 0xf0, 0x21, 0x00


	//----- nvinfo : EIATTR_KPARAM_INFO
	.align		4
.L_329:
        /*0068*/ 	.byte	0x04, 0x17
        /*006a*/ 	.short	(.L_331 - .L_330)
.L_330:
        /*006c*/ 	.word	0x00000000
        /*0070*/ 	.short	0x0001
        /*0072*/ 	.short	0x0008
        /*0074*/ 	.byte	0x00, 0xf0, 0x21, 0x00


	//----- nvinfo : EIATTR_KPARAM_INFO
	.align		4
.L_331:
        /*0078*/ 	.byte	0x04, 0x17
        /*007a*/ 	.short	(.L_333 - .L_332)
.L_332:
        /*007c*/ 	.word	0x00000000
        /*0080*/ 	.short	0x0000
        /*0082*/ 	.short	0x0000
        /*0084*/ 	.byte	0x00, 0xf0, 0x11, 0x00


	//----- nvinfo : EIATTR_SPARSE_MMA_MASK
	.align		4
.L_333:
        /*0088*/ 	.byte	0x03, 0x50
        /*008a*/ 	.short	0x0000


	//----- nvinfo : EIATTR_MAXREG_COUNT
	.align		4
        /*008c*/ 	.byte	0x03, 0x1b
        /*008e*/ 	.short	0x00ff


	//----- nvinfo : EIATTR_MERCURY_ISA_VERSION
	.align		4
        /*0090*/ 	.byte	0x03, 0x5f
        /*0092*/ 	.short	0x0101


	//----- nvinfo : EIATTR_EXIT_INSTR_OFFSETS
	.align		4
        /*0094*/ 	.byte	0x04, 0x1c
        /*0096*/ 	.short	(.L_335 - .L_334)


	//   ....[0]....
.L_334:
        /*0098*/ 	.word	0x000000b0


	//   ....[1]....
        /*009c*/ 	.word	0x00001cf0


	//----- nvinfo : EIATTR_CRS_STACK_SIZE
	.align		4
.L_335:
        /*00a0*/ 	.byte	0x04, 0x1e
        /*00a2*/ 	.short	(.L_337 - .L_336)
.L_336:
        /*00a4*/ 	.word	0x00000000


	//----- nvinfo : EIATTR_CBANK_PARAM_SIZE
	.align		4
.L_337:
        /*00a8*/ 	.byte	0x03, 0x19
        /*00aa*/ 	.short	0x0288


	//----- nvinfo : EIATTR_PARAM_CBANK
	.align		4
        /*00ac*/ 	.byte	0x04, 0x0a
        /*00ae*/ 	.short	(.L_339 - .L_338)
	.align		4
.L_338:
        /*00b0*/ 	.word	index@(.nv.constant0._ZN2at6native12cross_kernelIN3c107complexIdEE16OffsetCalculatorILi3EjLb0EEiEEviPT_PKS7_SA_T0_T1_SC_SC_)
        /*00b4*/ 	.short	0x0210
        /*00b6*/ 	.short	0x0288


	//----- nvinfo : EIATTR_SW_WAR
	.align		4
.L_339:
        /*00b8*/ 	.byte	0x04, 0x36
        /*00ba*/ 	.short	(.L_341 - .L_340)
.L_340:
        /*00bc*/ 	.word	0x00000008
.L_341:


//--------------------- .nv.info._ZN2at6native12cross_kernelIN3c107complexIdEE16OffsetCalculatorILi3EjLb0EElEEviPT_PKS7_SA_T0_T1_SC_SC_ --------------------------
	.section	.nv.info._ZN2at6native12cross_kernelIN3c107complexIdEE16OffsetCalculatorILi3EjLb0EElEEviPT_PKS7_SA_T0_T1_SC_SC_,"",@"SHT_CUDA_INFO"
	.sectionflags	@""
	.align	4


	//----- nvinfo : EIATTR_CUDA_API_VERSION
	.align		4
        /*0000*/ 	.byte	0x04, 0x37
        /*0002*/ 	.short	(.L_343 - .L_342)
.L_342:
        /*0004*/ 	.word	0x00000082


	//----- nvinfo : EIATTR_KPARAM_INFO
	.align		4
.L_343:
        /*0008*/ 	.byte	0x04, 0x17
        /*000a*/ 	.short	(.L_345 - .L_344)
.L_344:
        /*000c*/ 	.word	0x00000000
        /*0010*/ 	.short	0x0007
        /*0012*/ 	.short	0x0290
        /*0014*/ 	.byte	0x00, 0xf0, 0x21, 0x00


	//----- nvinfo : EIATTR_KPARAM_INFO
	.align		4
.L_345:
        /*0018*/ 	.byte	0x04, 0x17
        /*001a*/ 	.short	(.L_347 - .L_346)
.L_346:
        /*001c*/ 	.word	0x00000000
        /*0020*/ 	.short	0x0006
        /*0022*/ 	.short	0x0288
        /*0024*/ 	.byte	0x00, 0xf0, 0x21, 0x00


	//----- nvinfo : EIATTR_KPARAM_INFO
	.align		4
.L_347:
        /*0028*/ 	.byte	0x04, 0x17
        /*002a*/ 	.short	(.L_349 - .L_348)
.L_348:
        /*002c*/ 	.word	0x00000000
        /*0030*/ 	.short	0x0005
        /*0032*/ 	.short	0x0280
        /*0034*/ 	.byte	0x00, 0xf0, 0x21, 0x00


	//----- nvinfo : EIATTR_KPARAM_INFO
	.align		4
.L_349:
        /*0038*/ 	.byte	0x04, 0x17
        /*003a*/ 	.short	(.L_351 - .L_350)
.L_350:
        /*003c*/ 	.word	0x00000000
        /*0040*/ 	.short	0x0004
        /*0042*/ 	.short	0x0020
        /*0044*/ 	.byte	0x00, 0xf0, 0x71, 0x09


	//----- nvinfo : EIATTR_KPARAM_INFO
	.align		4
.L_351:
        /*0048*/ 	.byte	0x04, 0x17
        /*004a*/ 	.short	(.L_353 - .L_352)
.L_352:
        /*004c*/ 	.word	0x00000000
        /*0050*/ 	.short	0x0003
        /*0052*/ 	.short	0x0018
        /*0054*/ 	.byte	0x00, 0xf0, 0x21, 0x00


	//----- nvinfo : EIATTR_KPARAM_INFO
	.align		4
.L_353:
        /*0058*/ 	.byte	0x04, 0x17
        /*005a*/ 	.short	(.L_355 - .L_354)
.L_354:
        /*005c*/ 	.word	0x00000000
        /*0060*/ 	.short	0x0002
        /*0062*/ 	.short	0x0010
        /*0064*/ 	.byte	0x00, 0xf0, 0x21, 0x00


	//----- nvinfo : EIATTR_KPARAM_INFO
	.align		4
.L_355:
        /*0068*/ 	.byte	0x04, 0x17
        /*006a*/ 	.short	(.L_357 - .L_356)
.L_356:
        /*006c*/ 	.word	0x00000000
        /*0070*/ 	.short	0x0001
        /*0072*/ 	.short	0x0008
        /*0074*/ 	.byte	0x00, 0xf0, 0x21, 0x00


	//----- nvinfo : EIATTR_KPARAM_INFO
	.align		4
.L_357:
        /*0078*/ 	.byte	0x04, 0x17
        /*007a*/ 	.short	(.L_359 - .L_358)
.L_358:
        /*007c*/ 	.word	0x00000000
        /*0080*/ 	.short	0x0000
        /*0082*/ 	.short	0x0000
        /*0084*/ 	.byte	0x00, 0xf0, 0x11, 0x00


	//----- nvinfo : EIATTR_SPARSE_MMA_MASK
	.align		4
.L_359:
        /*0088*/ 	.byte	0x03, 0x50
        /*008a*/ 	.short	0x0000


	//----- nvinfo : EIATTR_MAXREG_COUNT
	.align		4
        /*008c*/ 	.byte	0x03, 0x1b
        /*008e*/ 	.short	0x00ff


	//----- nvinfo : EIATTR_MERCURY_ISA_VERSION
	.align		4
        /*0090*/ 	.byte	0x03, 0x5f
        /*0092*/ 	.short	0x0101


	//----- nvinfo : EIATTR_EXIT_INSTR_OFFSETS
	.align		4
        /*0094*/ 	.byte	0x04, 0x1c
        /*0096*/ 	.short	(.L_361 - .L_360)


	//   ....[0]....
.L_360:
        /*0098*/ 	.word	0x000000b0


	//   ....[1]....
        /*009c*/ 	.word	0x00001d10


	//----- nvinfo : EIATTR_CRS_STACK_SIZE
	.align		4
.L_361:
        /*00a0*/ 	.byte	0x04, 0x1e
        /*00a2*/ 	.short	(.L_363 - .L_362)
.L_362:
        /*00a4*/ 	.word	0x00000000


	//----- nvinfo : EIATTR_CBANK_PARAM_SIZE
	.align		4
.L_363:
        /*00a8*/ 	.byte	0x03, 0x19
        /*00aa*/ 	.short	0x0298


	//----- nvinfo : EIATTR_PARAM_CBANK
	.align		4
        /*00ac*/ 	.byte	0x04, 0x0a
        /*00ae*/ 	.short	(.L_365 - .L_364)
	.align		4
.L_364:
        /*00b0*/ 	.word	index@(.nv.constant0._ZN2at6native12cross_kernelIN3c107complexIdEE16OffsetCalculatorILi3EjLb0EElEEviPT_PKS7_SA_T0_T1_SC_SC_)
        /*00b4*/ 	.short	0x0210
        /*00b6*/ 	.short	0x0298


	//----- nvinfo : EIATTR_SW_WAR
	.align		4
.L_365:
        /*00b8*/ 	.byte	0x04, 0x36
        /*00ba*/ 	.short	(.L_367 - .L_366)
.L_366:
        /*00bc*/ 	.word	0x00000008
.L_367:


//--------------------- .nv.info._ZN2at6native12cross_kernelIf16OffsetCalculatorILi3EjLb0EEiEEviPT_PKS4_S7_T0_T1_S9_S9_ --------------------------
	.section	.nv.info._ZN2at6native12cross_kernelIf16OffsetCalculatorILi3EjLb0EEiEEviPT_PKS4_S7_T0_T1_S9_S9_,"",@"SHT_CUDA_INFO"
	.sectionflags	@""
	.align	4


	//----- nvinfo : EIATTR_CUDA_API_VERSION
	.align		4
        /*0000*/ 	.byte	0x04, 0x37
        /*0002*/ 	.short	(.L_369 - .L_368)
.L_368:
        /*0004*/ 	.word	0x00000082


	//----- nvinfo : EIATTR_KPARAM_INFO
	.align		4
.L_369:
        /*0008*/ 	.byte	0x04, 0x17
        /*000a*/ 	.short	(.L_371 - .L_370)
.L_370:
        /*000c*/ 	.word	0x00000000
        /*0010*/ 	.short	0x0007
        /*0012*/ 	.short	0x0284
        /*0014*/ 	.byte	0x00, 0xf0, 0x11, 0x00


	//----- nvinfo : EIATTR_KPARAM_INFO
	.align		4
.L_371:
        /*0018*/ 	.byte	0x04, 0x17
        /*001a*/ 	.short	(.L_373 - .L_372)
.L_372:
        /*001c*/ 	.word	0x00000000
        /*0020*/ 	.short	0x0006
        /*0022*/ 	.short	0x0280
        /*0024*/ 	.byte	0x00, 0xf0, 0x11, 0x00


	//----- nvinfo : EIATTR_KPARAM_INFO
	.align		4
.L_373:
        /*0028*/ 	.byte	0x04, 0x17
        /*002a*/ 	.short	(.L_375 - .L_374)
.L_374:
        /*002c*/ 	.word	0x00000000
        /*0030*/ 	.short	0x0005
        /*0032*/ 	.short	0x027c
        /*0034*/ 	.byte	0x00, 0xf0, 0x11, 0x00


	//----- nvinfo : EIATTR_KPARAM_INFO
	.align		4
.L_375:
        /*0038*/ 	.byte	0x04, 0x17
        /*003a*/ 	.short	(.L_377 - .L_376)
.L_376:
        /*003c*/ 	.word	0x00000000
        /*0040*/ 	.short	0x0004
        /*0042*/ 	.short	0x0020
        /*0044*/ 	.byte	0x00, 0xf0, 0x71, 0x09


	//----- nvinfo : EIATTR_KPARAM_INFO
	.align		4
.L_377:
        /*0048*/ 	.byte	0x04, 0x17
        /*004a*/ 	.short	(.L_379 - .L_378)
.L_378:
        /*004c*/ 	.word	0x00000000
        /*0050*/ 	.short	0x0003
        /*0052*/ 	.short	0x0018
        /*0054*/ 	.byte	0x00, 0xf0, 0x21, 0x00


	//----- nvinfo : EIATTR_KPARAM_INFO
	.align		4
.L_379:
        /*0058*/ 	.byte	0x04, 0x17
        /*005a*/ 	.short	(.L_381 - .L_380)
.L_380:
        /*005c*/ 	.word	0x00000000
        /*0060*/ 	.short	0x0002
        /*0062*/ 	.short	0x0010
        /*0064*/ 	.byte	0x00, 0xf0, 0x21, 0x00


	//----- nvinfo : EIATTR_KPARAM_INFO
	.align		4
.L_381:
        /*0068*/ 	.byte	0x04, 0x17
        /*006a*/ 	.short	(.L_383 - .L_382)
.L_382:
        /*006c*/ 	.word	0x00000000
        /*0070*/ 	.short	0x0001
        /*0072*/ 	.short	0x0008
        /*0074*/ 	.byte	0x00, 0xf0, 0x21, 0x00


	//----- nvinfo : EIATTR_KPARAM_INFO
	.align		4
.L_383:
        /*0078*/ 	.byte	0x04, 0x17
        /*007a*/ 	.short	(.L_385 - .L_384)
.L_384:
        /*007c*/ 	.word	0x00000000
        /*0080*/ 	.short	0x0000
        /*0082*/ 	.short	0x0000
        /*0084*/ 	.byte	0x00, 0xf0, 0x11, 0x00


	//----- nvinfo : EIATTR_SPARSE_MMA_MASK
	.align		4
.L_385:
        /*0088*/ 	.byte	0x03, 0x50
        /*008a*/ 	.short	0x0000


	//----- nvinfo : EIATTR_MAXREG_COUNT
	.align		4
        /*008c*/ 	.byte	0x03, 0x1b
        /*008e*/ 	.short	0x00ff


	//----- nvinfo : EIATTR_MERCURY_ISA_VERSION
	.align		4
        /*0090*/ 	.byte	0x03, 0x5f
        /*0092*/ 	.short	0x0101


	//----- nvinfo : EIATTR_EXIT_INSTR_OFFSETS
	.align		4
        /*0094*/ 	.byte	0x04, 0x1c
        /*0096*/ 	.short	(.L_387 - .L_386)


	//   ....[0]....
.L_386:
        /*0098*/ 	.word	0x000000a0


	//   ....[1]....
        /*009c*/ 	.word	0x00001ae0


	//----- nvinfo : EIATTR_CRS_STACK_SIZE
	.align		4
.L_387:
        /*00a0*/ 	.byte	0x04, 0x1e
        /*00a2*/ 	.short	(.L_389 - .L_388)
.L_388:
        /*00a4*/ 	.word	0x00000000


	//----- nvinfo : EIATTR_CBANK_PARAM_SIZE
	.align		4
.L_389:
        /*00a8*/ 	.byte	0x03, 0x19
        /*00aa*/ 	.short	0x0288


	//----- nvinfo : EIATTR_PARAM_CBANK
	.align		4
        /*00ac*/ 	.byte	0x04, 0x0a
        /*00ae*/ 	.short	(.L_391 - .L_390)
	.align		4
.L_390:
        /*00b0*/ 	.word	index@(.nv.constant0._ZN2at6native12cross_kernelIf16OffsetCalculatorILi3EjLb0EEiEEviPT_PKS4_S7_T0_T1_S9_S9_)
        /*00b4*/ 	.short	0x0210
        /*00b6*/ 	.short	0x0288


	//----- nvinfo : EIATTR_SW_WAR
	.align		4
.L_391:
        /*00b8*/ 	.byte	0x04, 0x36
        /*00ba*/ 	.short	(.L_393 - .L_392)
.L_392:
        /*00bc*/ 	.word	0x00000008
.L_393:


//--------------------- .nv.info._ZN2at6native12cross_kernelIf16OffsetCalculatorILi3EjLb0EElEEviPT_PKS4_S7_T0_T1_S9_S9_ --------------------------
	.section	.nv.info._ZN2at6native12cross_kernelIf16OffsetCalculatorILi3EjLb0EElEEviPT_PKS4_S7_T0_T1_S9_S9_,"",@"SHT_CUDA_INFO"
	.sectionflags	@""
	.align	4


	//----- nvinfo : EIATTR_CUDA_API_VERSION
	.align		4
        /*0000*/ 	.byte	0x04, 0x37
        /*0002*/ 	.short	(.L_395 - .L_394)
.L_394:
        /*0004*/ 	.word	0x00000082


	//----- nvinfo : EIATTR_KPARAM_INFO
	.align		4
.L_395:
        /*0008*/ 	.byte	0x04, 0x17
        /*000a*/ 	.short	(.L_397 - .L_396)
.L_396:
        /*000c*/ 	.word	0x00000000
        /*0010*/ 	.short	0x0007
        /*0012*/ 	.short	0x0290
        /*0014*/ 	.byte	0x00, 0xf0, 0x21, 0x00


	//----- nvinfo : EIATTR_KPARAM_INFO
	.align		4
.L_397:
        /*0018*/ 	.byte	0x04, 0x17
        /*001a*/ 	.short	(.L_399 - .L_398)
.L_398:
        /*001c*/ 	.word	0x00000000
        /*0020*/ 	.short	0x0006
        /*0022*/ 	.short	0x0288
        /*0024*/ 	.byte	0x00, 0xf0, 0x21, 0x00


	//----- nvinfo : EIATTR_KPARAM_INFO
	.align		4
.L_399:
        /*0028*/ 	.byte	0x04, 0x17
        /*002a*/ 	.short	(.L_401 - .L_400)
.L_400:
        /*002c*/ 	.word	0x00000000
        /*0030*/ 	.short	0x0005
        /*0032*/ 	.short	0x0280
        /*0034*/ 	.byte	0x00, 0xf0, 0x21, 0x00


	//----- nvinfo : EIATTR_KPARAM_INFO
	.align		4
.L_401:
        /*0038*/ 	.byte	0x04, 0x17
        /*003a*/ 	.short	(.L_403 - .L_402)
.L_402:
        /*003c*/ 	.word	0x00000000
        /*0040*/ 	.short	0x0004
        /*0042*/ 	.short	0x0020
        /*0044*/ 	.byte	0x00, 0xf0, 0x71, 0x09


	//----- nvinfo : EIATTR_KPARAM_INFO
	.align		4
.L_403:
        /*0048*/ 	.byte	0x04, 0x17
        /*004a*/ 	.short	(.L_405 - .L_404)
.L_404:
        /*004c*/ 	.word	0x00000000
        /*0050*/ 	.short	0x0003
        /*0052*/ 	.short	0x0018
        /*0054*/ 	.byte	0x00, 0xf0, 0x21, 0x00


	//----- nvinfo : EIATTR_KPARAM_INFO
	.align		4
.L_405:
        /*0058*/ 	.byte	0x04, 0x17
        /*005a*/ 	.short	(.L_407 - .L_406)
.L_406:
        /*005c*/ 	.word	0x00000000
        /*0060*/ 	.short	0x0002
        /*0062*/ 	.short	0x0010
        /*0064*/ 	.byte	0x00, 0xf0, 0x21, 0x00


	//----- nvinfo : EIATTR_KPARAM_INFO
	.align		4
.L_407:
        /*0068*/ 	.byte	0x04, 0x17
        /*006a*/ 	.short	(.L_409 - .L_408)
.L_408:
        /*006c*/ 	.word	0x00000000
        /*0070*/ 	.short	0x0001
        /*0072*/ 	.short	0x0008
        /*0074*/ 	.byte	0x00, 0xf0, 0x21, 0x00


	//----- nvinfo : EIATTR_KPARAM_INFO
	.align		4
.L_409:
        /*0078*/ 	.byte	0x04, 0x17
        /*007a*/ 	.short	(.L_411 - .L_410)
.L_410:
        /*007c*/ 	.word	0x00000000
        /*0080*/ 	.short	0x0000
        /*0082*/ 	.short	0x0000
        /*0084*/ 	.byte	0x00, 0xf0, 0x11, 0x00


	//----- nvinfo : EIATTR_SPARSE_MMA_MASK
	.align		4
.L_411:
        /*0088*/ 	.byte	0x03, 0x50
        /*008a*/ 	.short	0x0000


	//----- nvinfo : EIATTR_MAXREG_COUNT
	.align		4
        /*008c*/ 	.byte	0x03, 0x1b
        /*008e*/ 	.short	0x00ff


	//----- nvinfo : EIATTR_MERCURY_ISA_VERSION
	.align		4
        /*0090*/ 	.byte	0x03, 0x5f
        /*0092*/ 	.short	0x0101


	//----- nvinfo : EIATTR_EXIT_INSTR_OFFSETS
	.align		4
        /*0094*/ 	.byte	0x04, 0x1c
        /*0096*/ 	.short	(.L_413 - .L_412)


	//   ....[0]....
.L_412:
        /*0098*/ 	.word	0x000000a0


	//   ....[1]....
        /*009c*/ 	.word	0x00001b40


	//----- nvinfo : EIATTR_CRS_STACK_SIZE
	.align		4
.L_413:
        /*00a0*/ 	.byte	0x04, 0x1e
        /*00a2*/ 	.short	(.L_415 - .L_414)
.L_414:
        /*00a4*/ 	.word	0x00000000


	//----- nvinfo : EIATTR_CBANK_PARAM_SIZE
	.align		4
.L_415:
        /*00a8*/ 	.byte	0x03, 0x19
        /*00aa*/ 	.short	0x0298


	//----- nvinfo : EIATTR_PARAM_CBANK
	.align		4
        /*00ac*/ 	.byte	0x04, 0x0a
        /*00ae*/ 	.short	(.L_417 - .L_416)
	.align		4
.L_416:
        /*00b0*/ 	.word	index@(.nv.constant0._ZN2at6native12cross_kernelIf16OffsetCalculatorILi3EjLb0EElEEviPT_PKS4_S7_T0_T1_S9_S9_)
        /*00b4*/ 	.short	0x0210
        /*00b6*/ 	.short	0x0298


	//----- nvinfo : EIATTR_SW_WAR
	.align		4
.L_417:
        /*00b8*/ 	.byte	0x04, 0x36
        /*00ba*/ 	.short	(.L_419 - .L_418)
.L_418:
        /*00bc*/ 	.word	0x00000008
.L_419:


//--------------------- .nv.info._ZN2at6native12cross_kernelId16OffsetCalculatorILi3EjLb0EEiEEviPT_PKS4_S7_T0_T1_S9_S9_ --------------------------
	.section	.nv.info._ZN2at6native12cross_kernelId16OffsetCalculatorILi3EjLb0EEiEEviPT_PKS4_S7_T0_T1_S9_S9_,"",@"SHT_CUDA_INFO"
	.sectionflags	@""
	.align	4


	//----- nvinfo : EIATTR_CUDA_API_VERSION
	.align		4
        /*0000*/ 	.byte	0x04, 0x37
        /*0002*/ 	.short	(.L_421 - .L_420)
.L_420:
        /*0004*/ 	.word	0x00000082


	//----- nvinfo : EIATTR_KPARAM_INFO
	.align		4
.L_421:
        /*0008*/ 	.byte	0x04, 0x17
        /*000a*/ 	.short	(.L_423 - .L_422)
.L_422:
        /*000c*/ 	.word	0x00000000
        /*0010*/ 	.short	0x0007
        /*0012*/ 	.short	0x0284
        /*0014*/ 	.byte	0x00, 0xf0, 0x11, 0x00


	//----- nvinfo : EIATTR_KPARAM_INFO
	.align		4
.L_423:
        /*0018*/ 	.byte	0x04, 0x17
        /*001a*/ 	.short	(.L_425 - .L_424)
.L_424:
        /*001c*/ 	.word	0x00000000
        /*0020*/ 	.short	0x0006
        /*0022*/ 	.short	0x0280
        /*0024*/ 	.byte	0x00, 0xf0, 0x11, 0x00


	//----- nvinfo : EIATTR_KPARAM_INFO
	.align		4
.L_425:
        /*0028*/ 	.byte	0x04, 0x17
        /*002a*/ 	.short	(.L_427 - .L_426)
.L_426:
        /*002c*/ 	.word	0x00000000
        /*0030*/ 	.short	0x0005
        /*0032*/ 	.short	0x027c
        /*0034*/ 	.byte	0x00, 0xf0, 0x11, 0x00


	//----- nvinfo : EIATTR_KPARAM_INFO
	.align		4
.L_427:
        /*0038*/ 	.byte	0x04, 0x17
        /*003a*/ 	.short	(.L_429 - .L_428)
.L_428:
        /*003c*/ 	.word	0x00000000
        /*0040*/ 	.short	0x0004
        /*0042*/ 	.short	0x0020
        /*0044*/ 	.byte	0x00, 0xf0, 0x71, 0x09


	//----- nvinfo : EIATTR_KPARAM_INFO
	.align		4
.L_429:
        /*0048*/ 	.byte	0x04, 0x17
        /*004a*/ 	.short	(.L_431 - .L_430)
.L_430:
        /*004c*/ 	.word	0x00000000
        /*0050*/ 	.short	0x0003
        /*0052*/ 	.short	0x0018
        /*0054*/ 	.byte	0x00, 0xf0, 0x21, 0x00


	//----- nvinfo : EIATTR_KPARAM_INFO
	.align		4
.L_431:
        /*0058*/ 	.byte	0x04, 0x17
        /*005a*/ 	.short	(.L_433 - .L_432)
.L_432:
        /*005c*/ 	.word	0x00000000
        /*0060*/ 	.short	0x0002
        /*0062*/ 	.short	0x0010
        /*0064*/ 	.byte	0x00, 0xf0, 0x21, 0x00


	//----- nvinfo : EIATTR_KPARAM_INFO
	.align		4
.L_433:
        /*0068*/ 	.byte	0x04, 0x17
        /*006a*/ 	.short	(.L_435 - .L_434)
.L_434:
        /*006c*/ 	.word	0x00000000
        /*0070*/ 	.short	0x0001
        /*0072*/ 	.short	0x0008
        /*0074*/ 	.byte	0x00, 0xf0, 0x21, 0x00


	//----- nvinfo : EIATTR_KPARAM_INFO
	.align		4
.L_435:
        /*0078*/ 	.byte	0x04, 0x17
        /*007a*/ 	.short	(.L_437 - .L_436)
.L_436:
        /*007c*/ 	.word	0x00000000
        /*0080*/ 	.short	0x0000
        /*0082*/ 	.short	0x0000
        /*0084*/ 	.byte	0x00, 0xf0, 0x11, 0x00


	//----- nvinfo : EIATTR_SPARSE_MMA_MASK
	.align		4
.L_437:
        /*0088*/ 	.byte	0x03, 0x50
        /*008a*/ 	.short	0x0000


	//----- nvinfo : EIATTR_MAXREG_COUNT
	.align		4
        /*008c*/ 	.byte	0x03, 0x1b
        /*008e*/ 	.short	0x00ff


	//----- nvinfo : EIATTR_MERCURY_ISA_VERSION
	.align		4
        /*0090*/ 	.byte	0x03, 0x5f
        /*0092*/ 	.short	0x0101


	//----- nvinfo : EIATTR_EXIT_INSTR_OFFSETS
	.align		4
        /*0094*/ 	.byte	0x04, 0x1c
        /*0096*/ 	.short	(.L_439 - .L_438)


	//   ....[0]....
.L_438:
        /*0098*/ 	.word	0x000000a0


	//   ....[1]....
        /*009c*/ 	.word	0x00001ae0


	//----- nvinfo : EIATTR_CRS_STACK_SIZE
	.align		4
.L_439:
        /*00a0*/ 	.byte	0x04, 0x1e
        /*00a2*/ 	.short	(.L_441 - .L_440)
.L_440:
        /*00a4*/ 	.word	0x00000000


	//----- nvinfo : EIATTR_CBANK_PARAM_SIZE
	.align		4
.L_441:
        /*00a8*/ 	.byte	0x03, 0x19
        /*00aa*/ 	.short	0x0288


	//----- nvinfo : EIATTR_PARAM_CBANK
	.align		4
        /*00ac*/ 	.byte	0x04, 0x0a
        /*00ae*/ 	.short	(.L_443 - .L_442)
	.align		4
.L_442:
        /*00b0*/ 	.word	index@(.nv.constant0._ZN2at6native12cross_kernelId16OffsetCalculatorILi3EjLb0EEiEEviPT_PKS4_S7_T0_T1_S9_S9_)
        /*00b4*/ 	.short	0x0210
        /*00b6*/ 	.short	0x0288


	//----- nvinfo : EIATTR_SW_WAR
	.align		4
.L_443:
        /*00b8*/ 	.byte	0x04, 0x36
        /*00ba*/ 	.short	(.L_445 - .L_444)
.L_444:
        /*00bc*/ 	.word	0x00000008
.L_445:


//--------------------- .nv.info._ZN2at6native12cross_kernelId16OffsetCalculatorILi3EjLb0EElEEviPT_PKS4_S7_T0_T1_S9_S9_ --------------------------
	.section	.nv.info._ZN2at6native12cross_kernelId16OffsetCalculatorILi3EjLb0EElEEviPT_PKS4_S7_T0_T1_S9_S9_,"",@"SHT_CUDA_INFO"
	.sectionflags	@""
	.align	4


	//----- nvinfo : EIATTR_CUDA_API_VERSION
	.align		4
        /*0000*/ 	.byte	0x04, 0x37
        /*0002*/ 	.short	(.L_447 - .L_446)
.L_446:
        /*0004*/ 	.word	0x00000082


	//----- nvinfo : EIATTR_KPARAM_INFO
	.align		4
.L_447:
        /*0008*/ 	.byte	0x04, 0x17
        /*000a*/ 	.short	(.L_449 - .L_448)
.L_448:
        /*000c*/ 	.word	0x00000000
        /*0010*/ 	.short	0x0007
        /*0012*/ 	.short	0x0290
        /*0014*/ 	.byte	0x00, 0xf0, 0x21, 0x00


	//----- nvinfo : EIATTR_KPARAM_INFO
	.align		4
.L_449:
        /*0018*/ 	.byte	0x04, 0x17
        /*001a*/ 	.short	(.L_451 - .L_450)
.L_450:
        /*001c*/ 	.word	0x00000000
        /*0020*/ 	.short	0x0006
        /*0022*/ 	.short	0x0288
        /*0024*/ 	.byte	0x00, 0xf0, 0x21, 0x00


	//----- nvinfo : EIATTR_KPARAM_INFO
	.align		4
.L_451:
        /*0028*/ 	.byte	0x04, 0x17
        /*002a*/ 	.short	(.L_453 - .L_452)
.L_452:
        /*002c*/ 	.word	0x00000000
        /*0030*/ 	.short	0x0005
        /*0032*/ 	.short	0x0280
        /*0034*/ 	.byte	0x00, 0xf0, 0x21, 0x00


	//----- nvinfo : EIATTR_KPARAM_INFO
	.align		4
.L_453:
        /*0038*/ 	.byte	0x04, 0x17
        /*003a*/ 	.short	(.L_455 - .L_454)
.L_454:
        /*003c*/ 	.word	0x00000000
        /*0040*/ 	.short	0x0004
        /*0042*/ 	.short	0x0020
        /*0044*/ 	.byte	0x00, 0xf0, 0x71, 0x09


	//----- nvinfo : EIATTR_KPARAM_INFO
	.align		4
.L_455:
        /*0048*/ 	.byte	0x04, 0x17
        /*004a*/ 	.short	(.L_457 - .L_456)
.L_456:
        /*004c*/ 	.word	0x00000000
        /*0050*/ 	.short	0x0003
        /*0052*/ 	.short	0x0018
        /*0054*/ 	.byte	0x00, 0xf0, 0x21, 0x00


	//----- nvinfo : EIATTR_KPARAM_INFO
	.align		4
.L_457:
        /*0058*/ 	.byte	0x04, 0x17
        /*005a*/ 	.short	(.L_459 - .L_458)
.L_458:
        /*005c*/ 	.word	0x00000000
        /*0060*/ 	.short	0x0002
        /*0062*/ 	.short	0x0010
        /*0064*/ 	.byte	0x00, 0xf0, 0x21, 0x00


	//----- nvinfo : EIATTR_KPARAM_INFO
	.align		4
.L_459:
        /*0068*/ 	.byte	0x04, 0x17
        /*006a*/ 	.short	(.L_461 - .L_460)
.L_460:
        /*006c*/ 	.word	0x00000000
        /*0070*/ 	.short	0x0001
        /*0072*/ 	.short	0x0008
        /*0074*/ 	.byte	0x00, 0xf0, 0x21, 0x00


	//----- nvinfo : EIATTR_KPARAM_INFO
	.align		4
.L_461:
        /*0078*/ 	.byte	0x04, 0x17
        /*007a*/ 	.short	(.L_463 - .L_462)
.L_462:
        /*007c*/ 	.word	0x00000000
        /*0080*/ 	.short	0x0000
        /*0082*/ 	.short	0x0000
        /*0084*/ 	.byte	0x00, 0xf0, 0x11, 0x00


	//----- nvinfo : EIATTR_SPARSE_MMA_MASK
	.align		4
.L_463:
        /*0088*/ 	.byte	0x03, 0x50
        /*008a*/ 	.short	0x0000


	//----- nvinfo : EIATTR_MAXREG_COUNT
	.align		4
        /*008c*/ 	.byte	0x03, 0x1b
        /*008e*/ 	.short	0x00ff


	//----- nvinfo : EIATTR_MERCURY_ISA_VERSION
	.align		4
        /*0090*/ 	.byte	0x03, 0x5f
        /*0092*/ 	.short	0x0101


	//----- nvinfo : EIATTR_EXIT_INSTR_OFFSETS
	.align		4
        /*0094*/ 	.byte	0x04, 0x1c
        /*0096*/ 	.short	(.L_465 - .L_464)


	//   ....[0]....
.L_464:
        /*0098*/ 	.word	0x000000a0


	//   ....[1]....
        /*009c*/ 	.word	0x00001b40


	//----- nvinfo : EIATTR_CRS_STACK_SIZE
	.align		4
.L_465:
        /*00a0*/ 	.byte	0x04, 0x1e
        /*00a2*/ 	.short	(.L_467 - .L_466)
.L_466:
        /*00a4*/ 	.word	0x00000000


	//----- nvinfo : EIATTR_CBANK_PARAM_SIZE
	.align		4
.L_467:
        /*00a8*/ 	.byte	0x03, 0x19
        /*00aa*/ 	.short	0x0298


	//----- nvinfo : EIATTR_PARAM_CBANK
	.align		4
        /*00ac*/ 	.byte	0x04, 0x0a
        /*00ae*/ 	.short	(.L_469 - .L_468)
	.align		4
.L_468:
        /*00b0*/ 	.word	index@(.nv.constant0._ZN2at6native12cross_kernelId16OffsetCalculatorILi3EjLb0EElEEviPT_PKS4_S7_T0_T1_S9_S9_)
        /*00b4*/ 	.short	0x0210
        /*00b6*/ 	.short	0x0298


	//----- nvinfo : EIATTR_SW_WAR
	.align		4
.L_469:
        /*00b8*/ 	.byte	0x04, 0x36
        /*00ba*/ 	.short	(.L_471 - .L_470)
.L_470:
        /*00bc*/ 	.word	0x00000008
.L_471:


//--------------------- .nv.info._ZN2at6native12cross_kernelIs16OffsetCalculatorILi3EjLb0EEiEEviPT_PKS4_S7_T0_T1_S9_S9_ --------------------------
	.section	.nv.info._ZN2at6native12cross_kernelIs16OffsetCalculatorILi3EjLb0EEiEEviPT_PKS4_S7_T0_T1_S9_S9_,"",@"SHT_CUDA_INFO"
	.sectionflags	@""
	.align	4


	//----- nvinfo : EIATTR_CUDA_API_VERSION
	.align		4
        /*0000*/ 	.byte	0x04, 0x37
        /*0002*/ 	.short	(.L_473 - .L_472)
.L_472:
        /*0004*/ 	.word	0x00000082


	//----- nvinfo : EIATTR_KPARAM_INFO
	.align		4
.L_473:
        /*0008*/ 	.byte	0x04, 0x17
        /*000a*/ 	.short	(.L_475 - .L_474)
.L_474:
        /*000c*/ 	.word	0x00000000
        /*0010*/ 	.short	0x0007
        /*0012*/ 	.short	0x0284
        /*0014*/ 	.byte	0x00, 0xf0, 0x11, 0x00


	//----- nvinfo : EIATTR_KPARAM_INFO
	.align		4
.L_475:
        /*0018*/ 	.byte	0x04, 0x17
        /*001a*/ 	.short	(.L_477 - .L_476)
.L_476:
        /*001c*/ 	.word	0x00000000
        /*0020*/ 	.short	0x0006
        /*0022*/ 	.short	0x0280
        /*0024*/ 	.byte	0x00, 0xf0, 0x11, 0x00


	//----- nvinfo : EIATTR_KPARAM_INFO
	.align		4
.L_477:
        /*0028*/ 	.byte	0x04, 0x17
        /*002a*/ 	.short	(.L_479 - .L_478)
.L_478:
        /*002c*/ 	.word	0x00000000
        /*0030*/ 	.short	0x0005
        /*0032*/ 	.short	0x027c
        /*0034*/ 	.byte	0x00, 0xf0, 0x11, 0x00


	//----- nvinfo : EIATTR_KPARAM_INFO
	.align		4
.L_479:
        /*0038*/ 	.byte	0x04, 0x17
        /*003a*/ 	.short	(.L_481 - .L_480)
.L_480:
        /*003c*/ 	.word	0x00000000
        /*0040*/ 	.short	0x0004
        /*0042*/ 	.short	0x0020
        /*0044*/ 	.byte	0x00, 0xf0, 0x71, 0x09


	//----- nvinfo : EIATTR_KPARAM_INFO
	.align		4
.L_481:
        /*0048*/ 	.byte	0x04, 0x17
        /*004a*/ 	.short	(.L_483 - .L_482)
.L_482:
        /*004c*/ 	.word	0x00000000
        /*0050*/ 	.short	0x0003
        /*0052*/ 	.short	0x0018
        /*0054*/ 	.byte	0x00, 0xf0, 0x21, 0x00


	//----- nvinfo : EIATTR_KPARAM_INFO
	.align		4
.L_483:
        /*0058*/ 	.byte	0x04, 0x17
        /*005a*/ 	.short	(.L_485 - .L_484)
.L_484:
        /*005c*/ 	.word	0x00000000
        /*0060*/ 	.short	0x0002
        /*0062*/ 	.short	0x0010
        /*0064*/ 	.byte	0x00, 0xf0, 0x21, 0x00


	//----- nvinfo : EIATTR_KPARAM_INFO
	.align		4
.L_485:
        /*0068*/ 	.byte	0x04, 0x17
        /*006a*/ 	.short	(.L_487 - .L_486)
.L_486:
        /*006c*/ 	.word	0x00000000
        /*0070*/ 	.short	0x0001
        /*0072*/ 	.short	0x0008
        /*0074*/ 	.byte	0x00, 0xf0, 0x21, 0x00


	//----- nvinfo : EIATTR_KPARAM_INFO
	.align		4
.L_487:
        /*0078*/ 	.byte	0x04, 0x17
        /*007a*/ 	.short	(.L_489 - .L_488)
.L_488:
        /*007c*/ 	.word	0x00000000
        /*0080*/ 	.short	0x0000
        /*0082*/ 	.short	0x0000
        /*0084*/ 	.byte	0x00, 0xf0, 0x11, 0x00


	//----- nvinfo : EIATTR_SPARSE_MMA_MASK
	.align		4
.L_489:
        /*0088*/ 	.byte	0x03, 0x50
        /*008a*/ 	.short	0x0000


	//----- nvinfo : EIATTR_MAXREG_COUNT
	.align		4
        /*008c*/ 	.byte	0x03, 0x1b
        /*008e*/ 	.short	0x00ff


	//----- nvinfo : EIATTR_MERCURY_ISA_VERSION
	.align		4
        /*0090*/ 	.byte	0x03, 0x5f
        /*0092*/ 	.short	0x0101


	//----- nvinfo : EIATTR_EXIT_INSTR_OFFSETS
	.align		4
        /*0094*/ 	.byte	0x04, 0x1c
        /*0096*/ 	.short	(.L_491 - .L_490)


	//   ....[0]....
.L_490:
        /*0098*/ 	.word	0x000000a0


	//   ....[1]....
        /*009c*/ 	.word	0x00001b60


	//----- nvinfo : EIATTR_CRS_STACK_SIZE
	.align		4
.L_491:
        /*00a0*/ 	.byte	0x04, 0x1e
        /*00a2*/ 	.short	(.L_493 - .L_492)
.L_492:
        /*00a4*/ 	.word	0x00000000


	//----- nvinfo : EIATTR_CBANK_PARAM_SIZE
	.align		4
.L_493:
        /*00a8*/ 	.byte	0x03, 0x19
        /*00aa*/ 	.short	0x0288


	//----- nvinfo : EIATTR_PARAM_CBANK
	.align		4
        /*00ac*/ 	.byte	0x04, 0x0a
        /*00ae*/ 	.short	(.L_495 - .L_494)
	.align		4
.L_494:
        /*00b0*/ 	.word	index@(.nv.constant0._ZN2at6native12cross_kernelIs16OffsetCalculatorILi3EjLb0EEiEEviPT_PKS4_S7_T0_T1_S9_S9_)
        /*00b4*/ 	.short	0x0210
        /*00b6*/ 	.short	0x0288


	//----- nvinfo : EIATTR_SW_WAR
	.align		4
.L_495:
        /*00b8*/ 	.byte	0x04, 0x36
        /*00ba*/ 	.short	(.L_497 - .L_496)
.L_496:
        /*00bc*/ 	.word	0x00000008
.L_497:


//--------------------- .nv.info._ZN2at6native12cross_kernelIs16OffsetCalculatorILi3EjLb0EElEEviPT_PKS4_S7_T0_T1_S9_S9_ --------------------------
	.section	.nv.info._ZN2at6native12cross_kernelIs16OffsetCalculatorILi3EjLb0EElEEviPT_PKS4_S7_T0_T1_S9_S9_,"",@"SHT_CUDA_INFO"
	.sectionflags	@""
	.align	4


	//----- nvinfo : EIATTR_CUDA_API_VERSION
	.align		4
        /*0000*/ 	.byte	0x04, 0x37
        /*0002*/ 	.short	(.L_499 - .L_498)
.L_498:
        /*0004*/ 	.word	0x00000082


	//----- nvinfo : EIATTR_KPARAM_INFO
	.align		4
.L_499:
        /*0008*/ 	.byte	0x04, 0x17
        /*000a*/ 	.short	(.L_501 - .L_500)
.L_500:
        /*000c*/ 	.word	0x00000000
        /*0010*/ 	.short	0x0007
        /*0012*/ 	.short	0x0290
        /*0014*/ 	.byte	0x00, 0xf0, 0x21, 0x00


	//----- nvinfo : EIATTR_KPARAM_INFO
	.align		4
.L_501:
        /*0018*/ 	.byte	0x04, 0x17
        /*001a*/ 	.short	(.L_503 - .L_502)
.L_502:
        /*001c*/ 	.word	0x00000000
        /*0020*/ 	.short	0x0006
        /*0022*/ 	.short	0x0288
        /*0024*/ 	.byte	0x00, 0xf0, 0x21, 0x00


	//----- nvinfo : EIATTR_KPARAM_INFO
	.align		4
.L_503:
        /*0028*/ 	.byte	0x04, 0x17
        /*002a*/ 	.short	(.L_505 - .L_504)
.L_504:
        /*002c*/ 	.word	0x00000000
        /*0030*/ 	.short	0x0005
        /*0032*/ 	.short	0x0280
        /*0034*/ 	.byte	0x00, 0xf0, 0x21, 0x00


	//----- nvinfo : EIATTR_KPARAM_INFO
	.align		4
.L_505:
        /*0038*/ 	.byte	0x04, 0x17
        /*003a*/ 	.short	(.L_507 - .L_506)
.L_506:
        /*003c*/ 	.word	0x00000000
        /*0040*/ 	.short	0x0004
        /*0042*/ 	.short	0x0020
        /*0044*/ 	.byte	0x00, 0xf0, 0x71, 0x09


	//----- nvinfo : EIATTR_KPARAM_INFO
	.align		4
.L_507:
        /*0048*/ 	.byte	0x04, 0x17
        /*004a*/ 	.short	(.L_509 - .L_508)
.L_508:
        /*004c*/ 	.word	0x00000000
        /*0050*/ 	.short	0x0003
        /*0052*/ 	.short	0x0018
        /*0054*/ 	.byte	0x00, 0xf0, 0x21, 0x00


	//----- nvinfo : EIATTR_KPARAM_INFO
	.align		4
.L_509:
        /*0058*/ 	.byte	0x04, 0x17
        /*005a*/ 	.short	(.L_511 - .L_510)
.L_510:
        /*005c*/ 	.word	0x00000000
        /*0060*/ 	.short	0x0002
        /*0062*/ 	.short	0x0010
        /*0064*/ 	.byte	0x00, 0xf0, 0x21, 0x00


	//----- nvinfo : EIATTR_KPARAM_INFO
	.align		4
.L_511:
        /*0068*/ 	.byte	0x04, 0x17
        /*006a*/ 	.short	(.L_513 - .L_512)
.L_512:
        /*006c*/ 	.word	0x00000000
        /*0070*/ 	.short	0x0001
        /*0072*/ 	.short	0x0008
        /*0074*/ 	.byte	0x00, 0xf0, 0x21, 0x00


	//----- nvinfo : EIATTR_KPARAM_INFO
	.align		4
.L_513:
        /*0078*/ 	.byte	0x04, 0x17
        /*007a*/ 	.short	(.L_515 - .L_514)
.L_514:
        /*007c*/ 	.word	0x00000000
        /*0080*/ 	.short	0x0000
        /*0082*/ 	.short	0x0000
        /*0084*/ 	.byte	0x00, 0xf0, 0x11, 0x00


	//----- nvinfo : EIATTR_SPARSE_MMA_MASK
	.align		4
.L_515:
        /*0088*/ 	.byte	0x03, 0x50
        /*008a*/ 	.short	0x0000


	//----- nvinfo : EIATTR_MAXREG_COUNT
	.align		4
        /*008c*/ 	.byte	0x03, 0x1b
        /*008e*/ 	.short	0x00ff


	//----- nvinfo : EIATTR_MERCURY_ISA_VERSION
	.align		4
        /*0090*/ 	.byte	0x03, 0x5f
        /*0092*/ 	.short	0x0101


	//----- nvinfo : EIATTR_EXIT_INSTR_OFFSETS
	.align		4
        /*0094*/ 	.byte	0x04, 0x1c
        /*0096*/ 	.short	(.L_517 - .L_516)


	//   ....[0]....
.L_516:
        /*0098*/ 	.word	0x000000a0


	//   ....[1]....
        /*009c*/ 	.word	0x00001c20


	//----- nvinfo : EIATTR_CRS_STACK_SIZE
	.align		4
.L_517:
        /*00a0*/ 	.byte	0x04, 0x1e
        /*00a2*/ 	.short	(.L_519 - .L_518)
.L_518:
        /*00a4*/ 	.word	0x00000000


	//----- nvinfo : EIATTR_CBANK_PARAM_SIZE
	.align		4
.L_519:
        /*00a8*/ 	.byte	0x03, 0x19
        /*00aa*/ 	.short	0x0298


	//----- nvinfo : EIATTR_PARAM_CBANK
	.align		4
        /*00ac*/ 	.byte	0x04, 0x0a
        /*00ae*/ 	.short	(.L_521 - .L_520)
	.align		4
.L_520:
        /*00b0*/ 	.word	index@(.nv.constant0._ZN2at6native12cross_kernelIs16OffsetCalculatorILi3EjLb0EElEEviPT_PKS4_S7_T0_T1_S9_S9_)
        /*00b4*/ 	.short	0x0210
        /*00b6*/ 	.short	0x0298


	//----- nvinfo : EIATTR_SW_WAR
	.align		4
.L_521:
        /*00b8*/ 	.byte	0x04, 0x36
        /*00ba*/ 	.short	(.L_523 - .L_522)
.L_522:
        /*00bc*/ 	.word	0x00000008
.L_523:


//--------------------- .nv.info._ZN2at6native12cross_kernelIl16OffsetCalculatorILi3EjLb0EEiEEviPT_PKS4_S7_T0_T1_S9_S9_ --------------------------
	.section	.nv.info._ZN2at6native12cross_kernelIl16OffsetCalculatorILi3EjLb0EEiEEviPT_PKS4_S7_T0_T1_S9_S9_,"",@"SHT_CUDA_INFO"
	.sectionflags	@""
	.align	4


	//----- nvinfo : EIATTR_CUDA_API_VERSION
	.align		4
        /*0000*/ 	.byte	0x04, 0x37
        /*0002*/ 	.short	(.L_525 - .L_524)
.L_524:
        /*0004*/ 	.word	0x00000082


	//----- nvinfo : EIATTR_KPARAM_INFO
	.align		4
.L_525:
        /*0008*/ 	.byte	0x04, 0x17
        /*000a*/ 	.short	(.L_527 - .L_526)
.L_526:
        /*000c*/ 	.word	0x00000000
        /*0010*/ 	.short	0x0007
        /*0012*/ 	.short	0x0284
        /*0014*/ 	.byte	0x00, 0xf0, 0x11, 0x00


	//----- nvinfo : EIATTR_KPARAM_INFO
	.align		4
.L_527:
        /*0018*/ 	.byte	0x04, 0x17
        /*001a*/ 	.short	(.L_529 - .L_528)
.L_528:
        /*001c*/ 	.word	0x00000000
        /*0020*/ 	.short	0x0006
        /*0022*/ 	.short	0x0280
        /*0024*/ 	.byte	0x00, 0xf0, 0x11, 0x00


	//----- nvinfo : EIATTR_KPARAM_INFO
	.align		4
.L_529:
        /*0028*/ 	.byte	0x04, 0x17
        /*002a*/ 	.short	(.L_531 - .L_530)
.L_530:
        /*002c*/ 	.word	0x00000000
        /*0030*/ 	.short	0x0005
        /*0032*/ 	.short	0x027c
        /*0034*/ 	.byte	0x00, 0xf0, 0x11, 0x00


	//----- nvinfo : EIATTR_KPARAM_INFO
	.align		4
.L_531:
        /*0038*/ 	.byte	0x04, 0x17
        /*003a*/ 	.short	(.L_533 - .L_532)
.L_532:
        /*003c*/ 	.word	0x00000000
        /*0040*/ 	.short	0x0004
        /*0042*/ 	.short	0x0020
        /*0044*/ 	.byte	0x00, 0xf0, 0x71, 0x09


	//----- nvinfo : EIATTR_KPARAM_INFO
	.align		4
.L_533:
        /*0048*/ 	.byte	0x04, 0x17
        /*004a*/ 	.short	(.L_535 - .L_534)
.L_534:
        /*004c*/ 	.word	0x00000000
        /*0050*/ 	.short	0x0003
        /*0052*/ 	.short	0x0018
        /*0054*/ 	.byte	0x00, 0xf0, 0x21, 0x00


	//----- nvinfo : EIATTR_KPARAM_INFO
	.align		4
.L_535:
        /*0058*/ 	.byte	0x04, 0x17
        /*005a*/ 	.short	(.L_537 - .L_536)
.L_536:
        /*005c*/ 	.word	0x00000000
        /*0060*/ 	.short	0x0002
        /*0062*/ 	.short	0x0010
        /*0064*/ 	.byte	0x00, 0xf0, 0x21, 0x00


	//----- nvinfo : EIATTR_KPARAM_INFO
	.align		4
.L_537:
        /*0068*/ 	.byte	0x04, 0x17
        /*006a*/ 	.short	(.L_539 - .L_538)
.L_538:
        /*006c*/ 	.word	0x00000000
        /*0070*/ 	.short	0x0001
        /*0072*/ 	.short	0x0008
        /*0074*/ 	.byte	0x00, 0xf0, 0x21, 0x00


	//----- nvinfo : EIATTR_KPARAM_INFO
	.align		4
.L_539:
        /*0078*/ 	.byte	0x04, 0x17
        /*007a*/ 	.short	(.L_541 - .L_540)
.L_540:
        /*007c*/ 	.word	0x00000000
        /*0080*/ 	.short	0x0000
        /*0082*/ 	.short	0x0000
        /*0084*/ 	.byte	0x00, 0xf0, 0x11, 0x00


	//----- nvinfo : EIATTR_SPARSE_MMA_MASK
	.align		4
.L_541:
        /*0088*/ 	.byte	0x03, 0x50
        /*008a*/ 	.short	0x0000


	//----- nvinfo : EIATTR_MAXREG_COUNT
	.align		4
        /*008c*/ 	.byte	0x03, 0x1b
        /*008e*/ 	.short	0x00ff


	//----- nvinfo : EIATTR_MERCURY_ISA_VERSION
	.align		4
        /*0090*/ 	.byte	0x03, 0x5f
        /*0092*/ 	.short	0x0101


	//----- nvinfo : EIATTR_EXIT_INSTR_OFFSETS
	.align		4
        /*0094*/ 	.byte	0x04, 0x1c
        /*0096*/ 	.short	(.L_543 - .L_542)


	//   ....[0]....
.L_542:
        /*0098*/ 	.word	0x000000b0


	//   ....[1]....
        /*009c*/ 	.word	0x00001cb0


	//----- nvinfo : EIATTR_CRS_STACK_SIZE
	.align		4
.L_543:
        /*00a0*/ 	.byte	0x04, 0x1e
        /*00a2*/ 	.short	(.L_545 - .L_544)
.L_544:
        /*00a4*/ 	.word	0x00000000


	//----- nvinfo : EIATTR_CBANK_PARAM_SIZE
	.align		4
.L_545:
        /*00a8*/ 	.byte	0x03, 0x19
        /*00aa*/ 	.short	0x0288


	//----- nvinfo : EIATTR_PARAM_CBANK
	.align		4
        /*00ac*/ 	.byte	0x04, 0x0a
        /*00ae*/ 	.short	(.L_547 - .L_546)
	.align		4
.L_546:
        /*00b0*/ 	.word	index@(.nv.constant0._ZN2at6native12cross_kernelIl16OffsetCalculatorILi3EjLb0EEiEEviPT_PKS4_S7_T0_T1_S9_S9_)
        /*00b4*/ 	.short	0x0210
        /*00b6*/ 	.short	0x0288


	//----- nvinfo : EIATTR_SW_WAR
	.align		4
.L_547:
        /*00b8*/ 	.byte	0x04, 0x36
        /*00ba*/ 	.short	(.L_549 - .L_548)
.L_548:
        /*00bc*/ 	.word	0x00000008
.L_549:


//--------------------- .nv.info._ZN2at6native12cross_kernelIl16OffsetCalculatorILi3EjLb0EElEEviPT_PKS4_S7_T0_T1_S9_S9_ --------------------------
	.section	.nv.info._ZN2at6native12cross_kernelIl16OffsetCalculatorILi3EjLb0EElEEviPT_PKS4_S7_T0_T1_S9_S9_,"",@"SHT_CUDA_INFO"
	.sectionflags	@""
	.align	4


	//----- nvinfo : EIATTR_CUDA_API_VERSION
	.align		4
        /*0000*/ 	.byte	0x04, 0x37
        /*0002*/ 	.short	(.L_551 - .L_550)
.L_550:
        /*0004*/ 	.word	0x00000082


	//----- nvinfo : EIATTR_KPARAM_INFO
	.align		4
.L_551:
        /*0008*/ 	.byte	0x04, 0x17
        /*000a*/ 	.short	(.L_553 - .L_552)
.L_552:
        /*000c*/ 	.word	0x00000000
        /*0010*/ 	.short	0x0007
        /*0012*/ 	.short	0x0290
        /*0014*/ 	.byte	0x00, 0xf0, 0x21, 0x00


	//----- nvinfo : EIATTR_KPARAM_INFO
	.align		4
.L_553:
        /*0018*/ 	.byte	0x04, 0x17
        /*001a*/ 	.short	(.L_555 - .L_554)
.L_554:
        /*001c*/ 	.word	0x00000000
        /*0020*/ 	.short	0x0006
        /*0022*/ 	.short	0x0288
        /*0024*/ 	.byte	0x00, 0xf0, 0x21, 0x00


	//----- nvinfo : EIATTR_KPARAM_INFO
	.align		4
.L_555:
        /*0028*/ 	.byte	0x04, 0x17
        /*002a*/ 	.short	(.L_557 - .L_556)
.L_556:
        /*002c*/ 	.word	0x00000000
        /*0030*/ 	.short	0x0005
        /*0032*/ 	.short	0x0280
        /*0034*/ 	.byte	0x00, 0xf0, 0x21, 0x00


	//----- nvinfo : EIATTR_KPARAM_INFO
	.align		4
.L_557:
        /*0038*/ 	.byte	0x04, 0x17
        /*003a*/ 	.short	(.L_559 - .L_558)
.L_558:
        /*003c*/ 	.word	0x00000000
        /*0040*/ 	.short	0x0004
        /*0042*/ 	.short	0x0020
        /*0044*/ 	.byte	0x00, 0xf0, 0x71, 0x09


	//----- nvinfo : EIATTR_KPARAM_INFO
	.align		4
.L_559:
        /*0048*/ 	.byte	0x04, 0x17
        /*004a*/ 	.short	(.L_561 - .L_560)
.L_560:
        /*004c*/ 	.word	0x00000000
        /*0050*/ 	.short	0x0003
        /*0052*/ 	.short	0x0018
        /*0054*/ 	.byte	0x00, 0xf0, 0x21, 0x00


	//----- nvinfo : EIATTR_KPARAM_INFO
	.align		4
.L_561:
        /*0058*/ 	.byte	0x04, 0x17
        /*005a*/ 	.short	(.L_563 - .L_562)
.L_562:
        /*005c*/ 	.word	0x00000000
        /*0060*/ 	.short	0x0002
        /*0062*/ 	.short	0x0010
        /*0064*/ 	.byte	0x00, 0xf0, 0x21, 0x00


	//----- nvinfo : EIATTR_KPARAM_INFO
	.align		4
.L_563:
        /*0068*/ 	.byte	0x04, 0x17
        /*006a*/ 	.short	(.L_565 - .L_564)
.L_564:
        /*006c*/ 	.word	0x00000000
        /*0070*/ 	.short	0x0001
        /*0072*/ 	.short	0x0008
        /*0074*/ 	.byte	0x00, 0xf0, 0x21, 0x00


	//----- nvinfo : EIATTR_KPARAM_INFO
	.align		4
.L_565:
        /*0078*/ 	.byte	0x04, 0x17
        /*007a*/ 	.short	(.L_567 - .L_566)
.L_566:
        /*007c*/ 	.word	0x00000000
        /*0080*/ 	.short	0x0000
        /*0082*/ 	.short	0x0000
        /*0084*/ 	.byte	0x00, 0xf0, 0x11, 0x00


	//----- nvinfo : EIATTR_SPARSE_MMA_MASK
	.align		4
.L_567:
        /*0088*/ 	.byte	0x03, 0x50
        /*008a*/ 	.short	0x0000


	//----- nvinfo : EIATTR_MAXREG_COUNT
	.align		4
        /*008c*/ 	.byte	0x03, 0x1b
        /*008e*/ 	.short	0x00ff


	//----- nvinfo : EIATTR_MERCURY_ISA_VERSION
	.align		4
        /*0090*/ 	.byte	0x03, 0x5f
        /*0092*/ 	.short	0x0101


	//----- nvinfo : EIATTR_EXIT_INSTR_OFFSETS
	.align		4
        /*0094*/ 	.byte	0x04, 0x1c
        /*0096*/ 	.short	(.L_569 - .L_568)


	//   ....[0]....
.L_568:
        /*0098*/ 	.word	0x000000b0


	//   ....[1]....
        /*009c*/ 	.word	0x00001cd0


	//----- nvinfo : EIATTR_CRS_STACK_SIZE
	.align		4
.L_569:
        /*00a0*/ 	.byte	0x04, 0x1e
        /*00a2*/ 	.short	(.L_571 - .L_570)
.L_570:
        /*00a4*/ 	.word	0x00000000


	//----- nvinfo : EIATTR_CBANK_PARAM_SIZE
	.align		4
.L_571:
        /*00a8*/ 	.byte	0x03, 0x19
        /*00aa*/ 	.short	0x0298


	//----- nvinfo : EIATTR_PARAM_CBANK
	.align		4
        /*00ac*/ 	.byte	0x04, 0x0a
        /*00ae*/ 	.short	(.L_573 - .L_572)
	.align		4
.L_572:
        /*00b0*/ 	.word	index@(.nv.constant0._ZN2at6native12cross_kernelIl16OffsetCalculatorILi3EjLb0EElEEviPT_PKS4_S7_T0_T1_S9_S9_)
        /*00b4*/ 	.short	0x0210
        /*00b6*/ 	.short	0x0298


	//----- nvinfo : EIATTR_SW_WAR
	.align		4
.L_573:
        /*00b8*/ 	.byte	0x04, 0x36
        /*00ba*/ 	.short	(.L_575 - .L_574)
.L_574:
        /*00bc*/ 	.word	0x00000008
.L_575:


//--------------------- .nv.info._ZN2at6native12cross_kernelIi16OffsetCalculatorILi3EjLb0EEiEEviPT_PKS4_S7_T0_T1_S9_S9_ --------------------------
	.section	.nv.info._ZN2at6native12cross_kernelIi16OffsetCalculatorILi3EjLb0EEiEEviPT_PKS4_S7_T0_T1_S9_S9_,"",@"SHT_CUDA_INFO"
	.sectionflags	@""
	.align	4


	//----- nvinfo : EIATTR_CUDA_API_VERSION
	.align		4
        /*0000*/ 	.byte	0x04, 0x37
        /*0002*/ 	.short	(.L_577 - .L_576)
.L_576:
        /*0004*/ 	.word	0x00000082


	//----- nvinfo : EIATTR_KPARAM_INFO
	.align		4
.L_577:
        /*0008*/ 	.byte	0x04, 0x17
        /*000a*/ 	.short	(.L_579 - .L_578)
.L_578:
        /*000c*/ 	.word	0x00000000
        /*0010*/ 	.short	0x0007
        /*0012*/ 	.short	0x0284
        /*0014*/ 	.byte	0x00, 0xf0, 0x11, 0x00


	//----- nvinfo : EIATTR_KPARAM_INFO
	.align		4
.L_579:
        /*0018*/ 	.byte	0x04, 0x17
        /*001a*/ 	.short	(.L_581 - .L_580)
.L_580:
        /*001c*/ 	.word	0x00000000
        /*0020*/ 	.short	0x0006
        /*0022*/ 	.short	0x0280
        /*0024*/ 	.byte	0x00, 0xf0, 0x11, 0x00


	//----- nvinfo : EIATTR_KPARAM_INFO
	.align		4
.L_581:
        /*0028*/ 	.byte	0x04, 0x17
        /*002a*/ 	.short	(.L_583 - .L_582)
.L_582:
        /*002c*/ 	.word	0x00000000
        /*0030*/ 	.short	0x0005
        /*0032*/ 	.short	0x027c
        /*0034*/ 	.byte	0x00, 0xf0, 0x11, 0x00


	//----- nvinfo : EIATTR_KPARAM_INFO
	.align		4
.L_583:
        /*0038*/ 	.byte	0x04, 0x17
        /*003a*/ 	.short	(.L_585 - .L_584)
.L_584:
        /*003c*/ 	.word	0x00000000
        /*0040*/ 	.short	0x0004
        /*0042*/ 	.short	0x0020
        /*0044*/ 	.byte	0x00, 0xf0, 0x71, 0x09


	//----- nvinfo : EIATTR_KPARAM_INFO
	.align		4
.L_585:
        /*0048*/ 	.byte	0x04, 0x17
        /*004a*/ 	.short	(.L_587 - .L_586)
.L_586:
        /*004c*/ 	.word	0x00000000
        /*0050*/ 	.short	0x0003
        /*0052*/ 	.short	0x0018
        /*0054*/ 	.byte	0x00, 0xf0, 0x21, 0x00


	//----- nvinfo : EIATTR_KPARAM_INFO
	.align		4
.L_587:
        /*0058*/ 	.byte	0x04, 0x17
        /*005a*/ 	.short	(.L_589 - .L_588)
.L_588:
        /*005c*/ 	.word	0x00000000
        /*0060*/ 	.short	0x0002
        /*0062*/ 	.short	0x0010
        /*0064*/ 	.byte	0x00, 0xf0, 0x21, 0x00


	//----- nvinfo : EIATTR_KPARAM_INFO
	.align		4
.L_589:
        /*0068*/ 	.byte	0x04, 0x17
        /*006a*/ 	.short	(.L_591 - .L_590)
.L_590:
        /*006c*/ 	.word	0x00000000
        /*0070*/ 	.short	0x0001
        /*0072*/ 	.short	0x0008
        /*0074*/ 	.byte	0x00, 0xf0, 0x21, 0x00


	//----- nvinfo : EIATTR_KPARAM_INFO
	.align		4
.L_591:
        /*0078*/ 	.byte	0x04, 0x17
        /*007a*/ 	.short	(.L_593 - .L_592)
.L_592:
        /*007c*/ 	.word	0x00000000
        /*0080*/ 	.short	0x0000
        /*0082*/ 	.short	0x0000
        /*0084*/ 	.byte	0x00, 0xf0, 0x11, 0x00


	//----- nvinfo : EIATTR_SPARSE_MMA_MASK
	.align		4
.L_593:
        /*0088*/ 	.byte	0x03, 0x50
        /*008a*/ 	.short	0x0000


	//----- nvinfo : EIATTR_MAXREG_COUNT
	.align		4
        /*008c*/ 	.byte	0x03, 0x1b
        /*008e*/ 	.short	0x00ff


	//----- nvinfo : EIATTR_MERCURY_ISA_VERSION
	.align		4
        /*0090*/ 	.byte	0x03, 0x5f
        /*0092*/ 	.short	0x0101


	//----- nvinfo : EIATTR_EXIT_INSTR_OFFSETS
	.align		4
        /*0094*/ 	.byte	0x04, 0x1c
        /*0096*/ 	.short	(.L_595 - .L_594)


	//   ....[0]....
.L_594:
        /*0098*/ 	.word	0x000000a0


	//   ....[1]....
        /*009c*/ 	.word	0x00001ae0


	//----- nvinfo : EIATTR_CRS_STACK_SIZE
	.align		4
.L_595:
        /*00a0*/ 	.byte	0x04, 0x1e
        /*00a2*/ 	.short	(.L_597 - .L_596)
.L_596:
        /*00a4*/ 	.word	0x00000000


	//----- nvinfo : EIATTR_CBANK_PARAM_SIZE
	.align		4
.L_597:
        /*00a8*/ 	.byte	0x03, 0x19
        /*00aa*/ 	.short	0x0288


	//----- nvinfo : EIATTR_PARAM_CBANK
	.align		4
        /*00ac*/ 	.byte	0x04, 0x0a
        /*00ae*/ 	.short	(.L_599 - .L_598)
	.align		4
.L_598:
        /*00b0*/ 	.word	index@(.nv.constant0._ZN2at6native12cross_kernelIi16OffsetCalculatorILi3EjLb0EEiEEviPT_PKS4_S7_T0_T1_S9_S9_)
        /*00b4*/ 	.short	0x0210
        /*00b6*/ 	.short	0x0288


	//----- nvinfo : EIATTR_SW_WAR
	.align		4
.L_599:
        /*00b8*/ 	.byte	0x04, 0x36
        /*00ba*/ 	.short	(.L_601 - .L_600)
.L_600:
        /*00bc*/ 	.word	0x00000008
.L_601:


//--------------------- .nv.info._ZN2at6native12cross_kernelIi16OffsetCalculatorILi3EjLb0EElEEviPT_PKS4_S7_T0_T1_S9_S9_ --------------------------
	.section	.nv.info._ZN2at6native12cross_kernelIi16OffsetCalculatorILi3EjLb0EElEEviPT_PKS4_S7_T0_T1_S9_S9_,"",@"SHT_CUDA_INFO"
	.sectionflags	@""
	.align	4


	//----- nvinfo : EIATTR_CUDA_API_VERSION
	.align		4
        /*0000*/ 	.byte	0x04, 0x37
        /*0002*/ 	.short	(.L_603 - .L_602)
.L_602:
        /*0004*/ 	.word	0x00000082


	//----- nvinfo : EIATTR_KPARAM_INFO
	.align		4
.L_603:
        /*0008*/ 	.byte	0x04, 0x17
        /*000a*/ 	.short	(.L_605 - .L_604)
.L_604:
        /*000c*/ 	.word	0x00000000
        /*0010*/ 	.short	0x0007
        /*0012*/ 	.short	0x0290
        /*0014*/ 	.byte	0x00, 0xf0, 0x21, 0x00


	//----- nvinfo : EIATTR_KPARAM_INFO
	.align		4
.L_605:
        /*0018*/ 	.byte	0x04, 0x17
        /*001a*/ 	.short	(.L_607 - .L_606)
.L_606:
        /*001c*/ 	.word	0x00000000
        /*0020*/ 	.short	0x0006
        /*0022*/ 	.short	0x0288
        /*0024*/ 	.byte	0x00, 0xf0, 0x21, 0x00


	//----- nvinfo : EIATTR_KPARAM_INFO
	.align		4
.L_607:
        /*0028*/ 	.byte	0x04, 0x17
        /*002a*/ 	.short	(.L_609 - .L_608)
.L_608:
        /*002c*/ 	.word	0x00000000
        /*0030*/ 	.short	0x0005
        /*0032*/ 	.short	0x0280
        /*0034*/ 	.byte	0x00, 0xf0, 0x21, 0x00


	//----- nvinfo : EIATTR_KPARAM_INFO
	.align		4
.L_609:
        /*0038*/ 	.byte	0x04, 0x17
        /*003a*/ 	.short	(.L_611 - .L_610)
.L_610:
        /*003c*/ 	.word	0x00000000
        /*0040*/ 	.short	0x0004
        /*0042*/ 	.short	0x0020
        /*0044*/ 	.byte	0x00, 0xf0, 0x71, 0x09


	//----- nvinfo : EIATTR_KPARAM_INFO
	.align		4
.L_611:
        /*0048*/ 	.byte	0x04, 0x17
        /*004a*/ 	.short	(.L_613 - .L_612)
.L_612:
        /*004c*/ 	.word	0x00000000
        /*0050*/ 	.short	0x0003
        /*0052*/ 	.short	0x0018
        /*0054*/ 	.byte	0x00, 0xf0, 0x21, 0x00


	//----- nvinfo : EIATTR_KPARAM_INFO
	.align		4
.L_613:
        /*0058*/ 	.byte	0x04, 0x17
        /*005a*/ 	.short	(.L_615 - .L_614)
.L_614:
        /*005c*/ 	.word	0x00000000
        /*0060*/ 	.short	0x0002
        /*0062*/ 	.short	0x0010
        /*0064*/ 	.byte	0x00, 0xf0, 0x21, 0x00


	//----- nvinfo : EIATTR_KPARAM_INFO
	.align		4
.L_615:
        /*0068*/ 	.byte	0x04, 0x17
        /*006a*/ 	.short	(.L_617 - .L_616)
.L_616:
        /*006c*/ 	.word	0x00000000
        /*0070*/ 	.short	0x0001
        /*0072*/ 	.short	0x0008
        /*0074*/ 	.byte	0x00, 0xf0, 0x21, 0x00


	//----- nvinfo : EIATTR_KPARAM_INFO
	.align		4
.L_617:
        /*0078*/ 	.byte	0x04, 0x17
        /*007a*/ 	.short	(.L_619 - .L_618)
.L_618:
        /*007c*/ 	.word	0x00000000
        /*0080*/ 	.short	0x0000
        /*0082*/ 	.short	0x0000
        /*0084*/ 	.byte	0x00, 0xf0, 0x11, 0x00


	//----- nvinfo : EIATTR_SPARSE_MMA_MASK
	.align		4
.L_619:
        /*0088*/ 	.byte	0x03, 0x50
        /*008a*/ 	.short	0x0000


	//----- nvinfo : EIATTR_MAXREG_COUNT
	.align		4
        /*008c*/ 	.byte	0x03, 0x1b
        /*008e*/ 	.short	0x00ff


	//----- nvinfo : EIATTR_MERCURY_ISA_VERSION
	.align		4
        /*0090*/ 	.byte	0x03, 0x5f
        /*0092*/ 	.short	0x0101


	//----- nvinfo : EIATTR_EXIT_INSTR_OFFSETS
	.align		4
        /*0094*/ 	.byte	0x04, 0x1c
        /*0096*/ 	.short	(.L_621 - .L_620)


	//   ....[0]....
.L_620:
        /*0098*/ 	.word	0x000000a0


	//   ....[1]....
        /*009c*/ 	.word	0x00001b40


	//----- nvinfo : EIATTR_CRS_STACK_SIZE
	.align		4
.L_621:
        /*00a0*/ 	.byte	0x04, 0x1e
        /*00a2*/ 	.short	(.L_623 - .L_622)
.L_622:
        /*00a4*/ 	.word	0x00000000


	//----- nvinfo : EIATTR_CBANK_PARAM_SIZE
	.align		4
.L_623:
        /*00a8*/ 	.byte	0x03, 0x19
        /*00aa*/ 	.short	0x0298


	//----- nvinfo : EIATTR_PARAM_CBANK
	.align		4
        /*00ac*/ 	.byte	0x04, 0x0a
        /*00ae*/ 	.short	(.L_625 - .L_624)
	.align		4
.L_624:
        /*00b0*/ 	.word	index@(.nv.constant0._ZN2at6native12cross_kernelIi16OffsetCalculatorILi3EjLb0EElEEviPT_PKS4_S7_T0_T1_S9_S9_)
        /*00b4*/ 	.short	0x0210
        /*00b6*/ 	.short	0x0298


	//----- nvinfo : EIATTR_SW_WAR
	.align		4
.L_625:
        /*00b8*/ 	.byte	0x04, 0x36
        /*00ba*/ 	.short	(.L_627 - .L_626)
.L_626:
        /*00bc*/ 	.word	0x00000008
.L_627:


//--------------------- .nv.info._ZN2at6native12cross_kernelIa16OffsetCalculatorILi3EjLb0EEiEEviPT_PKS4_S7_T0_T1_S9_S9_ --------------------------
	.section	.nv.info._ZN2at6native12cross_kernelIa16OffsetCalculatorILi3EjLb0EEiEEviPT_PKS4_S7_T0_T1_S9_S9_,"",@"SHT_CUDA_INFO"
	.sectionflags	@""
	.align	4


	//----- nvinfo : EIATTR_CUDA_API_VERSION
	.align		4
        /*0000*/ 	.byte	0x04, 0x37
        /*0002*/ 	.short	(.L_629 - .L_628)
.L_628:
        /*0004*/ 	.word	0x00000082


	//----- nvinfo : EIATTR_KPARAM_INFO
	.align		4
.L_629:
        /*0008*/ 	.byte	0x04, 0x17
        /*000a*/ 	.short	(.L_631 - .L_630)
.L_630:
        /*000c*/ 	.word	0x00000000
        /*0010*/ 	.short	0x0007
        /*0012*/ 	.short	0x0284
        /*0014*/ 	.byte	0x00, 0xf0, 0x11, 0x00


	//----- nvinfo : EIATTR_KPARAM_INFO
	.align		4
.L_631:
        /*0018*/ 	.byte	0x04, 0x17
        /*001a*/ 	.short	(.L_633 - .L_632)
.L_632:
        /*001c*/ 	.word	0x00000000
        /*0020*/ 	.short	0x0006
        /*0022*/ 	.short	0x0280
        /*0024*/ 	.byte	0x00, 0xf0, 0x11, 0x00


	//----- nvinfo : EIATTR_KPARAM_INFO
	.align		4
.L_633:
        /*0028*/ 	.byte	0x04, 0x17
        /*002a*/ 	.short	(.L_635 - .L_634)
.L_634:
        /*002c*/ 	.word	0x00000000
        /*0030*/ 	.short	0x0005
        /*0032*/ 	.short	0x027c
        /*0034*/ 	.byte	0x00, 0xf0, 0x11, 0x00


	//----- nvinfo : EIATTR_KPARAM_INFO
	.align		4
.L_635:
        /*0038*/ 	.byte	0x04, 0x17
        /*003a*/ 	.short	(.L_637 - .L_636)
.L_636:
        /*003c*/ 	.word	0x00000000
        /*0040*/ 	.short	0x0004
        /*0042*/ 	.short	0x0020
        /*0044*/ 	.byte	0x00, 0xf0, 0x71, 0x09


	//----- nvinfo : EIATTR_KPARAM_INFO
	.align		4
.L_637:
        /*0048*/ 	.byte	0x04, 0x17
        /*004a*/ 	.short	(.L_639 - .L_638)
.L_638:
        /*004c*/ 	.word	0x00000000
        /*0050*/ 	.short	0x0003
        /*0052*/ 	.short	0x0018
        /*0054*/ 	.byte	0x00, 0xf0, 0x21, 0x00


	//----- nvinfo : EIATTR_KPARAM_INFO
	.align		4
.L_639:
        /*0058*/ 	.byte	0x04, 0x17
        /*005a*/ 	.short	(.L_641 - .L_640)
.L_640:
        /*005c*/ 	.word	0x00000000
        /*0060*/ 	.short	0x0002
        /*0062*/ 	.short	0x0010
        /*0064*/ 	.byte	0x00, 0xf0, 0x21, 0x00


	//----- nvinfo : EIATTR_KPARAM_INFO
	.align		4
.L_641:
        /*0068*/ 	.byte	0x04, 0x17
        /*006a*/ 	.short	(.L_643 - .L_642)
.L_642:
        /*006c*/ 	.word	0x00000000
        /*0070*/ 	.short	0x0001
        /*0072*/ 	.short	0x0008
        /*0074*/ 	.byte	0x00, 0xf0, 0x21, 0x00


	//----- nvinfo : EIATTR_KPARAM_INFO
	.align		4
.L_643:
        /*0078*/ 	.byte	0x04, 0x17
        /*007a*/ 	.short	(.L_645 - .L_644)
.L_644:
        /*007c*/ 	.word	0x00000000
        /*0080*/ 	.short	0x0000
        /*0082*/ 	.short	0x0000
        /*0084*/ 	.byte	0x00, 0xf0, 0x11, 0x00


	//----- nvinfo : EIATTR_SPARSE_MMA_MASK
	.align		4
.L_645:
        /*0088*/ 	.byte	0x03, 0x50
        /*008a*/ 	.short	0x0000


	//----- nvinfo : EIATTR_MAXREG_COUNT
	.align		4
        /*008c*/ 	.byte	0x03, 0x1b
        /*008e*/ 	.short	0x00ff


	//----- nvinfo : EIATTR_MERCURY_ISA_VERSION
	.align		4
        /*0090*/ 	.byte	0x03, 0x5f
        /*0092*/ 	.short	0x0101


	//----- nvinfo : EIATTR_EXIT_INSTR_OFFSETS
	.align		4
        /*0094*/ 	.byte	0x04, 0x1c
        /*0096*/ 	.short	(.L_647 - .L_646)


	//   ....[0]....
.L_646:
        /*0098*/ 	.word	0x000000a0


	//   ....[1]....
        /*009c*/ 	.word	0x00001af0


	//----- nvinfo : EIATTR_CRS_STACK_SIZE
	.align		4
.L_647:
        /*00a0*/ 	.byte	0x04, 0x1e
        /*00a2*/ 	.short	(.L_649 - .L_648)
.L_648:
        /*00a4*/ 	.word	0x00000000


	//----- nvinfo : EIATTR_CBANK_PARAM_SIZE
	.align		4
.L_649:
        /*00a8*/ 	.byte	0x03, 0x19
        /*00aa*/ 	.short	0x0288


	//----- nvinfo : EIATTR_PARAM_CBANK
	.align		4
        /*00ac*/ 	.byte	0x04, 0x0a
        /*00ae*/ 	.short	(.L_651 - .L_650)
	.align		4
.L_650:
        /*00b0*/ 	.word	index@(.nv.constant0._ZN2at6native12cross_kernelIa16OffsetCalculatorILi3EjLb0EEiEEviPT_PKS4_S7_T0_T1_S9_S9_)
        /*00b4*/ 	.short	0x0210
        /*00b6*/ 	.short	0x0288


	//----- nvinfo : EIATTR_SW_WAR
	.align		4
.L_651:
        /*00b8*/ 	.byte	0x04, 0x36
        /*00ba*/ 	.short	(.L_653 - .L_652)
.L_652:
        /*00bc*/ 	.word	0x00000008
.L_653:


//--------------------- .nv.info._ZN2at6native12cross_kernelIa16OffsetCalculatorILi3EjLb0EElEEviPT_PKS4_S7_T0_T1_S9_S9_ --------------------------
	.section	.nv.info._ZN2at6native12cross_kernelIa16OffsetCalculatorILi3EjLb0EElEEviPT_PKS4_S7_T0_T1_S9_S9_,"",@"SHT_CUDA_INFO"
	.sectionflags	@""
	.align	4


	//----- nvinfo : EIATTR_CUDA_API_VERSION
	.align		4
        /*0000*/ 	.byte	0x04, 0x37
        /*0002*/ 	.short	(.L_655 - .L_654)
.L_654:
        /*0004*/ 	.word	0x00000082


	//----- nvinfo : EIATTR_KPARAM_INFO
	.align		4
.L_655:
        /*0008*/ 	.byte	0x04, 0x17
        /*000a*/ 	.short	(.L_657 - .L_656)
.L_656:
        /*000c*/ 	.word	0x00000000
        /*0010*/ 	.short	0x0007
        /*0012*/ 	.short	0x0290
        /*0014*/ 	.byte	0x00, 0xf0, 0x21, 0x00


	//----- nvinfo : EIATTR_KPARAM_INFO
	.align		4
.L_657:
        /*0018*/ 	.byte	0x04, 0x17
        /*001a*/ 	.short	(.L_659 - .L_658)
.L_658:
        /*001c*/ 	.word	0x00000000
        /*0020*/ 	.short	0x0006
        /*0022*/ 	.short	0x0288
        /*0024*/ 	.byte	0x00, 0xf0, 0x21, 0x00


	//----- nvinfo : EIATTR_KPARAM_INFO
	.align		4
.L_659:
        /*0028*/ 	.byte	0x04, 0x17
        /*002a*/ 	.short	(.L_661 - .L_660)
.L_660:
        /*002c*/ 	.word	0x00000000
        /*0030*/ 	.short	0x0005
        /*0032*/ 	.short	0x0280
        /*0034*/ 	.byte	0x00, 0xf0, 0x21, 0x00


	//----- nvinfo : EIATTR_KPARAM_INFO
	.align		4
.L_661:
        /*0038*/ 	.byte	0x04, 0x17
        /*003a*/ 	.short	(.L_663 - .L_662)
.L_662:
        /*003c*/ 	.word	0x00000000
        /*0040*/ 	.short	0x0004
        /*0042*/ 	.short	0x0020
        /*0044*/ 	.byte	0x00, 0xf0, 0x71, 0x09


	//----- nvinfo : EIATTR_KPARAM_INFO
	.align		4
.L_663:
        /*0048*/ 	.byte	0x04, 0x17
        /*004a*/ 	.short	(.L_665 - .L_664)
.L_664:
        /*004c*/ 	.word	0x00000000
        /*0050*/ 	.short	0x0003
        /*0052*/ 	.short	0x0018
        /*0054*/ 	.byte	0x00, 0xf0, 0x21, 0x00


	//----- nvinfo : EIATTR_KPARAM_INFO
	.align		4
.L_665:
        /*0058*/ 	.byte	0x04, 0x17
        /*005a*/ 	.short	(.L_667 - .L_666)
.L_666:
        /*005c*/ 	.word	0x00000000
        /*0060*/ 	.short	0x0002
        /*0062*/ 	.short	0x0010
        /*0064*/ 	.byte	0x00, 0xf0, 0x21, 0x00


	//----- nvinfo : EIATTR_KPARAM_INFO
	.align		4
.L_667:
        /*0068*/ 	.byte	0x04, 0x17
        /*006a*/ 	.short	(.L_669 - .L_668)
.L_668:
        /*006c*/ 	.word	0x00000000
        /*0070*/ 	.short	0x0001
        /*0072*/ 	.short	0x0008
        /*0074*/ 	.byte	0x00, 0xf0, 0x21, 0x00


	//----- nvinfo : EIATTR_KPARAM_INFO
	.align		4
.L_669:
        /*0078*/ 	.byte	0x04, 0x17
        /*007a*/ 	.short	(.L_671 - .L_670)
.L_670:
        /*007c*/ 	.word	0x00000000
        /*0080*/ 	.short	0x0000
        /*0082*/ 	.short	0x0000
        /*0084*/ 	.byte	0x00, 0xf0, 0x11, 0x00


	//----- nvinfo : EIATTR_SPARSE_MMA_MASK
	.align		4
.L_671:
        /*0088*/ 	.byte	0x03, 0x50
        /*008a*/ 	.short	0x0000


	//----- nvinfo : EIATTR_MAXREG_COUNT
	.align		4
        /*008c*/ 	.byte	0x03, 0x1b
        /*008e*/ 	.short	0x00ff


	//----- nvinfo : EIATTR_MERCURY_ISA_VERSION
	.align		4
        /*0090*/ 	.byte	0x03, 0x5f
        /*0092*/ 	.short	0x0101


	//----- nvinfo : EIATTR_EXIT_INSTR_OFFSETS
	.align		4
        /*0094*/ 	.byte	0x04, 0x1c
        /*0096*/ 	.short	(.L_673 - .L_672)


	//   ....[0]....
.L_672:
        /*0098*/ 	.word	0x000000a0


	//   ....[1]....
        /*009c*/ 	.word	0x00001af0


	//----- nvinfo : EIATTR_CRS_STACK_SIZE
	.align		4
.L_673:
        /*00a0*/ 	.byte	0x04, 0x1e
        /*00a2*/ 	.short	(.L_675 - .L_674)
.L_674:
        /*00a4*/ 	.word	0x00000000


	//----- nvinfo : EIATTR_CBANK_PARAM_SIZE
	.align		4
.L_675:
        /*00a8*/ 	.byte	0x03, 0x19
        /*00aa*/ 	.short	0x0298


	//----- nvinfo : EIATTR_PARAM_CBANK
	.align		4
        /*00ac*/ 	.byte	0x04, 0x0a
        /*00ae*/ 	.short	(.L_677 - .L_676)
	.align		4
.L_676:
        /*00b0*/ 	.word	index@(.nv.constant0._ZN2at6native12cross_kernelIa16OffsetCalculatorILi3EjLb0EElEEviPT_PKS4_S7_T0_T1_S9_S9_)
        /*00b4*/ 	.short	0x0210
        /*00b6*/ 	.short	0x0298


	//----- nvinfo : EIATTR_SW_WAR
	.align		4
.L_677:
        /*00b8*/ 	.byte	0x04, 0x36
        /*00ba*/ 	.short	(.L_679 - .L_678)
.L_678:
        /*00bc*/ 	.word	0x00000008
.L_679:


//--------------------- .nv.info._ZN2at6native12cross_kernelIh16OffsetCalculatorILi3EjLb0EEiEEviPT_PKS4_S7_T0_T1_S9_S9_ --------------------------
	.section	.nv.info._ZN2at6native12cross_kernelIh16OffsetCalculatorILi3EjLb0EEiEEviPT_PKS4_S7_T0_T1_S9_S9_,"",@"SHT_CUDA_INFO"
	.sectionflags	@""
	.align	4


	//----- nvinfo : EIATTR_CUDA_API_VERSION
	.align		4
        /*0000*/ 	.byte	0x04, 0x37
        /*0002*/ 	.short	(.L_681 - .L_680)
.L_680:
        /*0004*/ 	.word	0x00000082


	//----- nvinfo : EIATTR_KPARAM_INFO
	.align		4
.L_681:
        /*0008*/ 	.byte	0x04, 0x17
        /*000a*/ 	.short	(.L_683 - .L_682)
.L_682:
        /*000c*/ 	.word	0x00000000
        /*0010*/ 	.short	0x0007
        /*0012*/ 	.short	0x0284
        /*0014*/ 	.byte	0x00, 0xf0, 0x11, 0x00


	//----- nvinfo : EIATTR_KPARAM_INFO
	.align		4
.L_683:
        /*0018*/ 	.byte	0x04, 0x17
        /*001a*/ 	.short	(.L_685 - .L_684)
.L_684:
        /*001c*/ 	.word	0x00000000
        /*0020*/ 	.short	0x0006
        /*0022*/ 	.short	0x0280
        /*0024*/ 	.byte	0x00, 0xf0, 0x11, 0x00


	//----- nvinfo : EIATTR_KPARAM_INFO
	.align		4
.L_685:
        /*0028*/ 	.byte	0x04, 0x17
        /*002a*/ 	.short	(.L_687 - .L_686)
.L_686:
        /*002c*/ 	.word	0x00000000
        /*0030*/ 	.short	0x0005
        /*0032*/ 	.short	0x027c
        /*0034*/ 	.byte	0x00, 0xf0, 0x11, 0x00


	//----- nvinfo : EIATTR_KPARAM_INFO
	.align		4
.L_687:
        /*0038*/ 	.byte	0x04, 0x17
        /*003a*/ 	.short	(.L_689 - .L_688)
.L_688:
        /*003c*/ 	.word	0x00000000
        /*0040*/ 	.short	0x0004
        /*0042*/ 	.short	0x0020
        /*0044*/ 	.byte	0x00, 0xf0, 0x71, 0x09


	//----- nvinfo : EIATTR_KPARAM_INFO
	.align		4
.L_689:
        /*0048*/ 	.byte	0x04, 0x17
        /*004a*/ 	.short	(.L_691 - .L_690)
.L_690:
        /*004c*/ 	.word	0x00000000
        /*0050*/ 	.short	0x0003
        /*0052*/ 	.short	0x0018
        /*0054*/ 	.byte	0x00, 0xf0, 0x21, 0x00


	//----- nvinfo : EIATTR_KPARAM_INFO
	.align		4
.L_691:
        /*0058*/ 	.byte	0x04, 0x17
        /*005a*/ 	.short	(.L_693 - .L_692)
.L_692:
        /*005c*/ 	.word	0x00000000
        /*0060*/ 	.short	0x0002
        /*0062*/ 	.short	0x0010
        /*0064*/ 	.byte	0x00, 0xf0, 0x21, 0x00


	//----- nvinfo : EIATTR_KPARAM_INFO
	.align		4
.L_693:
        /*0068*/ 	.byte	0x04, 0x17
        /*006a*/ 	.short	(.L_695 - .L_694)
.L_694:
        /*006c*/ 	.word	0x00000000
        /*0070*/ 	.short	0x0001
        /*0072*/ 	.short	0x0008
        /*0074*/ 	.byte	0x00, 0xf0, 0x21, 0x00


	//----- nvinfo : EIATTR_KPARAM_INFO
	.align		4
.L_695:
        /*0078*/ 	.byte	0x04, 0x17
        /*007a*/ 	.short	(.L_697 - .L_696)
.L_696:
        /*007c*/ 	.word	0x00000000
        /*0080*/ 	.short	0x0000
        /*0082*/ 	.short	0x0000
        /*0084*/ 	.byte	0x00, 0xf0, 0x11, 0x00


	//----- nvinfo : EIATTR_SPARSE_MMA_MASK
	.align		4
.L_697:
        /*0088*/ 	.byte	0x03, 0x50
        /*008a*/ 	.short	0x0000


	//----- nvinfo : EIATTR_MAXREG_COUNT
	.align		4
        /*008c*/ 	.byte	0x03, 0x1b
        /*008e*/ 	.short	0x00ff


	//----- nvinfo : EIATTR_MERCURY_ISA_VERSION
	.align		4
        /*0090*/ 	.byte	0x03, 0x5f
        /*0092*/ 	.short	0x0101


	//----- nvinfo : EIATTR_EXIT_INSTR_OFFSETS
	.align		4
        /*0094*/ 	.byte	0x04, 0x1c
        /*0096*/ 	.short	(.L_699 - .L_698)


	//   ....[0]....
.L_698:
        /*0098*/ 	.word	0x000000a0


	//   ....[1]....
        /*009c*/ 	.word	0x00001af0


	//----- nvinfo : EIATTR_CRS_STACK_SIZE
	.align		4
.L_699:
        /*00a0*/ 	.byte	0x04, 0x1e
        /*00a2*/ 	.short	(.L_701 - .L_700)
.L_700:
        /*00a4*/ 	.word	0x00000000


	//----- nvinfo : EIATTR_CBANK_PARAM_SIZE
	.align		4
.L_701:
        /*00a8*/ 	.byte	0x03, 0x19
        /*00aa*/ 	.short	0x0288


	//----- nvinfo : EIATTR_PARAM_CBANK
	.align		4
        /*00ac*/ 	.byte	0x04, 0x0a
        /*00ae*/ 	.short	(.L_703 - .L_702)
	.align		4
.L_702:
        /*00b0*/ 	.word	index@(.nv.constant0._ZN2at6native12cross_kernelIh16OffsetCalculatorILi3EjLb0EEiEEviPT_PKS4_S7_T0_T1_S9_S9_)
        /*00b4*/ 	.short	0x0210
        /*00b6*/ 	.short	0x0288


	//----- nvinfo : EIATTR_SW_WAR
	.align		4
.L_703:
        /*00b8*/ 	.byte	0x04, 0x36
        /*00ba*/ 	.short	(.L_705 - .L_704)
.L_704:
        /*00bc*/ 	.word	0x00000008
.L_705:


//--------------------- .nv.info._ZN2at6native12cross_kernelIh16OffsetCalculatorILi3EjLb0EElEEviPT_PKS4_S7_T0_T1_S9_S9_ --------------------------
	.section	.nv.info._ZN2at6native12cross_kernelIh16OffsetCalculatorILi3EjLb0EElEEviPT_PKS4_S7_T0_T1_S9_S9_,"",@"SHT_CUDA_INFO"
	.sectionflags	@""
	.align	4


	//----- nvinfo : EIATTR_CUDA_API_VERSION
	.align		4
        /*0000*/ 	.byte	0x04, 0x37
        /*0002*/ 	.short	(.L_707 - .L_706)
.L_706:
        /*0004*/ 	.word	0x00000082


	//----- nvinfo : EIATTR_KPARAM_INFO
	.align		4
.L_707:
        /*0008*/ 	.byte	0x04, 0x17
        /*000a*/ 	.short	(.L_709 - .L_708)
.L_708:
        /*000c*/ 	.word	0x00000000
        /*0010*/ 	.short	0x0007
        /*0012*/ 	.short	0x0290
        /*0014*/ 	.byte	0x00, 0xf0, 0x21, 0x00


	//----- nvinfo : EIATTR_KPARAM_INFO
	.align		4
.L_709:
        /*0018*/ 	.byte	0x04, 0x17
        /*001a*/ 	.short	(.L_711 - .L_710)
.L_710:
        /*001c*/ 	.word	0x00000000
        /*0020*/ 	.short	0x0006
        /*0022*/ 	.short	0x0288
        /*0024*/ 	.byte	0x00, 0xf0, 0x21, 0x00


	//----- nvinfo : EIATTR_KPARAM_INFO
	.align		4
.L_711:
        /*0028*/ 	.byte	0x04, 0x17
        /*002a*/ 	.short	(.L_713 - .L_712)
.L_712:
        /*002c*/ 	.word	0x00000000
        /*0030*/ 	.short	0x0005
        /*0032*/ 	.short	0x0280
        /*0034*/ 	.byte	0x00, 0xf0, 0x21, 0x00


	//----- nvinfo : EIATTR_KPARAM_INFO
	.align		4
.L_713:
        /*0038*/ 	.byte	0x04, 0x17
        /*003a*/ 	.short	(.L_715 - .L_714)
.L_714:
        /*003c*/ 	.word	0x00000000
        /*0040*/ 	.short	0x0004
        /*0042*/ 	.short	0x0020
        /*0044*/ 	.byte	0x00, 0xf0, 0x71, 0x09


	//----- nvinfo : EIATTR_KPARAM_INFO
	.align		4
.L_715:
        /*0048*/ 	.byte	0x04, 0x17
        /*004a*/ 	.short	(.L_717 - .L_716)
.L_716:
        /*004c*/ 	.word	0x00000000
        /*0050*/ 	.short	0x0003
        /*0052*/ 	.short	0x0018
        /*0054*/ 	.byte	0x00, 0xf0, 0x21, 0x00


	//----- nvinfo : EIATTR_KPARAM_INFO
	.align		4
.L_717:
        /*0058*/ 	.byte	0x04, 0x17
        /*005a*/ 	.short	(.L_719 - .L_718)
.L_718:
        /*005c*/ 	.word	0x00000000
        /*0060*/ 	.short	0x0002
        /*0062*/ 	.short	0x0010
        /*0064*/ 	.byte	0x00, 0xf0, 0x21, 0x00


	//----- nvinfo : EIATTR_KPARAM_INFO
	.align		4
.L_719:
        /*0068*/ 	.byte	0x04, 0x17
        /*006a*/ 	.short	(.L_721 - .L_720)
.L_720:
        /*006c*/ 	.word	0x00000000
        /*0070*/ 	.short	0x0001
        /*0072*/ 	.short	0x0008
        /*0074*/ 	.byte	0x00, 0xf0, 0x21, 0x00


	//----- nvinfo : EIATTR_KPARAM_INFO
	.align		4
.L_721:
        /*0078*/ 	.byte	0x04, 0x17
        /*007a*/ 	.short	(.L_723 - .L_722)
.L_722:
        /*007c*/ 	.word	0x00000000
        /*0080*/ 	.short	0x0000
        /*0082*/ 	.short	0x0000
        /*0084*/ 	.byte	0x00, 0xf0, 0x11, 0x00


	//----- nvinfo : EIATTR_SPARSE_MMA_MASK
	.align		4
.L_723:
        /*0088*/ 	.byte	0x03, 0x50
        /*008a*/ 	.short	0x0000


	//----- nvinfo : EIATTR_MAXREG_COUNT
	.align		4
        /*008c*/ 	.byte	0x03, 0x1b
        /*008e*/ 	.short	0x00ff


	//----- nvinfo : EIATTR_MERCURY_ISA_VERSION
	.align		4
        /*0090*/ 	.byte	0x03, 0x5f
        /*0092*/ 	.short	0x0101


	//----- nvinfo : EIATTR_EXIT_INSTR_OFFSETS
	.align		4
        /*0094*/ 	.byte	0x04, 0x1c
        /*0096*/ 	.short	(.L_725 - .L_724)


	//   ....[0]....
.L_724:
        /*0098*/ 	.word	0x000000a0


	//   ....[1]....
        /*009c*/ 	.word	0x00001af0


	//----- nvinfo : EIATTR_CRS_STACK_SIZE
	.align		4
.L_725:
        /*00a0*/ 	.byte	0x04, 0x1e
        /*00a2*/ 	.short	(.L_727 - .L_726)
.L_726:
        /*00a4*/ 	.word	0x00000000


	//----- nvinfo : EIATTR_CBANK_PARAM_SIZE
	.align		4
.L_727:
        /*00a8*/ 	.byte	0x03, 0x19
        /*00aa*/ 	.short	0x0298


	//----- nvinfo : EIATTR_PARAM_CBANK
	.align		4
        /*00ac*/ 	.byte	0x04, 0x0a
        /*00ae*/ 	.short	(.L_729 - .L_728)
	.align		4
.L_728:
        /*00b0*/ 	.word	index@(.nv.constant0._ZN2at6native12cross_kernelIh16OffsetCalculatorILi3EjLb0EElEEviPT_PKS4_S7_T0_T1_S9_S9_)
        /*00b4*/ 	.short	0x0210
        /*00b6*/ 	.short	0x0298


	//----- nvinfo : EIATTR_SW_WAR
	.align		4
.L_729:
        /*00b8*/ 	.byte	0x04, 0x36
        /*00ba*/ 	.short	(.L_731 - .L_730)
.L_730:
        /*00bc*/ 	.word	0x00000008
.L_731:


//--------------------- .nv.callgraph             --------------------------
	.section	.nv.callgraph,"",@"SHT_CUDA_CALLGRAPH"
	.align	4
	.sectionentsize	8
	.align		4
        /*0000*/ 	.word	0x00000000
	.align		4
        /*0004*/ 	.word	0xffffffff
	.align		4
        /*0008*/ 	.word	0x00000000
	.align		4
        /*000c*/ 	.word	0xfffffffe
	.align		4
        /*0010*/ 	.word	0x00000000
	.align		4
        /*0014*/ 	.word	0xfffffffd
	.align		4
        /*0018*/ 	.word	0x00000000
	.align		4
        /*001c*/ 	.word	0xfffffffc


//--------------------- .nv.constant4             --------------------------
	.section	.nv.constant4,"a",@progbits
	.align	8
	.align		8
.nv.constant4:
        /*0000*/ 	.dword	_ZN45_INTERNAL_514267e4_14_CrossKernel_cu_a4741ca24cuda3std3__45__cpo5beginE
	.align		8
        /*0008*/ 	.dword	_ZN45_INTERNAL_514267e4_14_CrossKernel_cu_a4741ca24cuda3std3__45__cpo3endE
	.align		8
        /*0010*/ 	.dword	_ZN45_INTERNAL_514267e4_14_CrossKernel_cu_a4741ca24cuda3std3__45__cpo6cbeginE
	.align		8
        /*0018*/ 	.dword	_ZN45_INTERNAL_514267e4_14_CrossKernel_cu_a4741ca24cuda3std3__45__cpo4cendE
	.align		8
        /*0020*/ 	.dword	_ZN45_INTERNAL_514267e4_14_CrossKernel_cu_a4741ca24cuda3std3__45__cpo6rbeginE
	.align		8
        /*0028*/ 	.dword	_ZN45_INTERNAL_514267e4_14_CrossKernel_cu_a4741ca24cuda3std3__45__cpo4rendE
	.align		8
        /*0030*/ 	.dword	_ZN45_INTERNAL_514267e4_14_CrossKernel_cu_a4741ca24cuda3std3__45__cpo7crbeginE
	.align		8
        /*0038*/ 	.dword	_ZN45_INTERNAL_514267e4_14_CrossKernel_cu_a4741ca24cuda3std3__45__cpo5crendE
	.align		8
        /*0040*/ 	.dword	_ZN45_INTERNAL_514267e4_14_CrossKernel_cu_a4741ca24cuda3std3__447_GLOBAL__N__514267e4_14_CrossKernel_cu_a4741ca26ignoreE
	.align		8
        /*0048*/ 	.dword	_ZN45_INTERNAL_514267e4_14_CrossKernel_cu_a4741ca24cuda3std3__419piecewise_constructE
	.align		8
        /*0050*/ 	.dword	_ZN45_INTERNAL_514267e4_14_CrossKernel_cu_a4741ca24cuda3std3__48in_placeE
	.align		8
        /*0058*/ 	.dword	_ZN45_INTERNAL_514267e4_14_CrossKernel_cu_a4741ca24cuda3std3__420unreachable_sentinelE
	.align		8
        /*0060*/ 	.dword	_ZN45_INTERNAL_514267e4_14_CrossKernel_cu_a4741ca24cuda3std6ranges3__45__cpo4swapE
	.align		8
        /*0068*/ 	.dword	_ZN45_INTERNAL_514267e4_14_CrossKernel_cu_a4741ca24cuda3std6ranges3__45__cpo9iter_moveE
	.align		8
        /*0070*/ 	.dword	_ZN45_INTERNAL_514267e4_14_CrossKernel_cu_a4741ca24cuda3std6ranges3__45__cpo5beginE
	.align		8
        /*0078*/ 	.dword	_ZN45_INTERNAL_514267e4_14_CrossKernel_cu_a4741ca24cuda3std6ranges3__45__cpo3endE
	.align		8
        /*0080*/ 	.dword	_ZN45_INTERNAL_514267e4_14_CrossKernel_cu_a4741ca24cuda3std6ranges3__45__cpo6cbeginE
	.align		8
        /*0088*/ 	.dword	_ZN45_INTERNAL_514267e4_14_CrossKernel_cu_a4741ca24cuda3std6ranges3__45__cpo4cendE
	.align		8
        /*0090*/ 	.dword	_ZN45_INTERNAL_514267e4_14_CrossKernel_cu_a4741ca24cuda3std6ranges3__45__cpo7advanceE
	.align		8
        /*0098*/ 	.dword	_ZN45_INTERNAL_514267e4_14_CrossKernel_cu_a4741ca24cuda3std6ranges3__45__cpo9iter_swapE
	.align		8
        /*00a0*/ 	.dword	_ZN45_INTERNAL_514267e4_14_CrossKernel_cu_a4741ca24cuda3std6ranges3__45__cpo4nextE
	.align		8
        /*00a8*/ 	.dword	_ZN45_INTERNAL_514267e4_14_CrossKernel_cu_a4741ca24cuda3std6ranges3__45__cpo4prevE
	.align		8
        /*00b0*/ 	.dword	_ZN45_INTERNAL_514267e4_14_CrossKernel_cu_a4741ca24cuda3std6ranges3__45__cpo4dataE
	.align		8
        /*00b8*/ 	.dword	_ZN45_INTERNAL_514267e4_14_CrossKernel_cu_a4741ca24cuda3std6ranges3__45__cpo5cdataE
	.align		8
        /*00c0*/ 	.dword	_ZN45_INTERNAL_514267e4_14_CrossKernel_cu_a4741ca24cuda3std6ranges3__45__cpo4sizeE
	.align		8
        /*00c8*/ 	.dword	_ZN45_INTERNAL_514267e4_14_CrossKernel_cu_a4741ca24cuda3std6ranges3__45__cpo5ssizeE
	.align		8
        /*00d0*/ 	.dword	_ZN45_INTERNAL_514267e4_14_CrossKernel_cu_a4741ca24cuda3std6ranges3__45__cpo8distanceE
	.align		8
        /*00d8*/ 	.dword	_ZN45_INTERNAL_514267e4_14_CrossKernel_cu_a4741ca26thrust23THRUST_300001_SM_900_NS6system6detail10sequential3seqE


//--------------------- .text._ZN2at6native12cross_kernelIN3c108BFloat16E16OffsetCalculatorILi3EjLb0EEiEEviPT_PKS6_S9_T0_T1_SB_SB_ --------------------------
	.section	.text._ZN2at6native12cross_kernelIN3c108BFloat16E16OffsetCalculatorILi3EjLb0EEiEEviPT_PKS6_S9_T0_T1_SB_SB_,"ax",@progbits
	.align	128
        .global         _ZN2at6native12cross_kernelIN3c108BFloat16E16OffsetCalculatorILi3EjLb0EEiEEviPT_PKS6_S9_T0_T1_SB_SB_
        .type           _ZN2at6native12cross_kernelIN3c108BFloat16E16OffsetCalculatorILi3EjLb0EEiEEviPT_PKS6_S9_T0_T1_SB_SB_,@function
        .size           _ZN2at6native12cross_kernelIN3c108BFloat16E16OffsetCalculatorILi3EjLb0EEiEEviPT_PKS6_S9_T0_T1_SB_SB_,(.L_x_88 - _ZN2at6native12cross_kernelIN3c108BFloat16E16OffsetCalculatorILi3EjLb0EEiEEviPT_PKS6_S9_T0_T1_SB_SB_)
        .other          _ZN2at6native12cross_kernelIN3c108BFloat16E16OffsetCalculatorILi3EjLb0EEiEEviPT_PKS6_S9_T0_T1_SB_SB_,@"STO_CUDA_ENTRY STV_DEFAULT"
_ZN2at6native12cross_kernelIN3c108BFloat16E16OffsetCalculatorILi3EjLb0EEiEEviPT_PKS6_S9_T0_T1_SB_SB_:
.text._ZN2at6native12cross_kernelIN3c108BFloat16E16OffsetCalculatorILi3EjLb0EEiEEviPT_PKS6_S9_T0_T1_SB_SB_:
[----:B------:R-:W-:Y:S01]  /*0000*/  LDC R1, c[0x0][0x28] ;  /* 0x00000a00ff017b82 */ /* 0x000fe20000000800 */
[----:B------:R-:W0:Y:S07]  /*0010*/  S2R R2, SR_TID.X ;  /* 0x0000000000027919 */ /* 0x000e2e0000002100 */
[----:B------:R-:W0:Y:S01]  /*0020*/  S2UR UR4, SR_CTAID.X ;  /* 0x00000000000479c3 */ /* 0x000e220000002500 */
[----:B------:R-:W-:-:S07]  /*0030*/  HFMA2.MMA R3, -RZ, RZ, 0, 0 ;  /* 0x00000000ff037435 */ /* 0x000fce00000001ff */
[----:B------:R-:W0:Y:S02]  /*0040*/  LDC R5, c[0x0][RZ] ;  /* 0x00000000ff057b82 */ /* 0x000e240000000800 */
[----:B0-----:R-:W-:Y:S01]  /*0050*/  IMAD.WIDE.U32 R2, R5, UR4, R2 ;  /* 0x0000000405027c25 */ /* 0x001fe2000f8e0002 */
[----:B------:R-:W-:Y:S02]  /*0060*/  ULDC UR4, c[0x0][0x210] ;  /* 0x0000840000047ab9 */ /* 0x000fe40000000800 */
[----:B------:R-:W-:Y:S02]  /*0070*/  USHF.R.S32.HI UR58, URZ, 0x1f, UR4 ;  /* 0x0000001f3f3a7899 */ /* 0x000fe40008011404 */
[----:B------:R-:W-:-:S04]  /*0080*/  ISETP.GE.U32.AND P0, PT, R2, UR4, PT ;  /* 0x0000000402007c0c */ /* 0x000fc8000bf06070 */
[----:B------:R-:W-:-:S13]  /*0090*/  ISETP.GE.AND.EX P0, PT, R3, UR58, PT, P0 ;  /* 0x0000003a03007c0c */ /* 0x000fda000bf06300 */
[----:B------:R-:W-:Y:S05]  /*00a0*/  @P0 EXIT ;  /* 0x000000000000094d */ /* 0x000fea0003800000 */
[----:B------:R-:W0:Y:S01]  /*00b0*/  LDC.64 R8, c[0x0][0x490] ;  /* 0x00012400ff087b82 */ /* 0x000e220000000a00 */
[----:B------:R-:W-:Y:S01]  /*00c0*/  MOV R0, R2 ;  /* 0x0000000200007202 */ /* 0x000fe20000000f00 */
[----:B------:R-:W-:Y:S01]  /*00d0*/  BSSY B0, `(.L_x_0) ;  /* 0x00001bd000007945 */ /* 0x000fe20003800000 */
[----:B------:R-:W-:Y:S01]  /*00e0*/  ULDC UR30, c[0x0][0xc] ;  /* 0x00000300001e7ab9 */ /* 0x000fe20000000800 */
[----:B------:R-:W-:Y:S01]  /*00f0*/  ULDC UR27, c[0x0][0x230] ;  /* 0x00008c00001b7ab9 */ /* 0x000fe20000000800 */
[----:B------:R-:W-:Y:S01]  /*0100*/  IMAD R5, R5, UR30, RZ ;  /* 0x0000001e05057c24 */ /* 0x000fe2000f8e02ff */
[----:B------:R-:W-:Y:S01]  /*0110*/  ISETP.NE.AND P1, PT, RZ, UR27, PT ;  /* 0x0000001bff007c0c */ /* 0x000fe2000bf25270 */
[----:B------:R-:W-:Y:S01]  /*0120*/  ULDC.64 UR60, c[0x0][0x208] ;  /* 0x00008200003c7ab9 */ /* 0x000fe20000000a00 */
[----:B------:R-:W1:Y:S01]  /*0130*/  LDC R2, c[0x0][0x48c] ;  /* 0x00012300ff027b82 */ /* 0x000e620000000800 */
[----:B------:R-:W-:Y:S01]  /*0140*/  ULDC UR4, c[0x0][0x210] ;  /* 0x0000840000047ab9 */ /* 0x000fe20000000800 */
[----:B------:R-:W-:Y:S01]  /*0150*/  ULDC UR57, c[0x0][0x368] ;  /* 0x0000da0000397ab9 */ /* 0x000fe20000000800 */
[----:B------:R-:W-:Y:S01]  /*0160*/  ULDC UR56, c[0x0][0x248] ;  /* 0x0000920000387ab9 */ /* 0x000fe20000000800 */
[----:B------:R-:W-:Y:S01]  /*0170*/  ULDC UR55, c[0x0][0x36c] ;  /* 0x0000db0000377ab9 */ /* 0x000fe20000000800 */
[----:B------:R-:W-:Y:S01]  /*0180*/  ULDC UR54, c[0x0][0x24c] ;  /* 0x0000930000367ab9 */ /* 0x000fe20000000800 */
[----:B------:R-:W-:Y:S01]  /*0190*/  ULDC UR53, c[0x0][0x380] ;  /* 0x0000e00000357ab9 */ /* 0x000fe20000000800 */
[----:B------:R-:W-:Y:S01]  /*01a0*/  ULDC UR52, c[0x0][0x260] ;  /* 0x0000980000347ab9 */ /* 0x000fe20000000800 */
[----:B------:R-:W2:Y:S01]  /*01b0*/  LDC.64 R10, c[0x0][0x228] ;  /* 0x00008a00ff0a7b82 */ /* 0x000ea20000000a00 */
[----:B------:R-:W-:Y:S01]  /*01c0*/  ULDC UR51, c[0x0][0x384] ;  /* 0x0000e10000337ab9 */ /* 0x000fe20000000800 */
[----:B------:R-:W-:Y:S01]  /*01d0*/  ULDC UR50, c[0x0][0x264] ;  /* 0x0000990000327ab9 */ /* 0x000fe20000000800 */
[----:B------:R-:W-:Y:S01]  /*01e0*/  ULDC UR49, c[0x0][0x398] ;  /* 0x0000e60000317ab9 */ /* 0x000fe20000000800 */
[----:B------:R-:W-:Y:S01]  /*01f0*/  ULDC UR48, c[0x0][0x278] ;  /* 0x00009e0000307ab9 */ /* 0x000fe20000000800 */
[----:B------:R-:W-:Y:S01]  /*0200*/  ULDC UR47, c[0x0][0x39c] ;  /* 0x0000e700002f7ab9 */ /* 0x000fe20000000800 */
[----:B------:R-:W-:Y:S01]  /*0210*/  ULDC UR46, c[0x0][0x27c] ;  /* 0x00009f00002e7ab9 */ /* 0x000fe20000000800 */
[----:B------:R-:W-:Y:S01]  /*0220*/  ULDC UR45, c[0x0][0x3b0] ;  /* 0x0000ec00002d7ab9 */ /* 0x000fe20000000800 */
[----:B------:R-:W3:Y:S01]  /*0230*/  LDC.64 R12, c[0x0][0x220] ;  /* 0x00008800ff0c7b82 */ /* 0x000ee20000000a00 */
[----:B0-----:R-:W-:Y:S01]  /*0240*/  SHF.L.U32 R4, R9, 0x1, RZ ;  /* 0x0000000109047819 */ /* 0x001fe200000006ff */
[----:B------:R-:W-:Y:S01]  /*0250*/  ULDC UR44, c[0x0][0x290] ;  /* 0x0000a400002c7ab9 */ /* 0x000fe20000000800 */
[----:B------:R-:W-:Y:S01]  /*0260*/  SHF.L.U32 R6, R8, 0x1, RZ ;  /* 0x0000000108067819 */ /* 0x000fe200000006ff */
[----:B------:R-:W-:Y:S01]  /*0270*/  ULDC UR43, c[0x0][0x3b4] ;  /* 0x0000ed00002b7ab9 */ /* 0x000fe20000000800 */
[----:B------:R-:W-:Y:S01]  /*0280*/  ULDC UR42, c[0x0][0x294] ;  /* 0x0000a500002a7ab9 */ /* 0x000fe20000000800 */
[----:B------:R-:W-:Y:S01]  /*0290*/  ULDC UR41, c[0x0][0x3c8] ;  /* 0x0000f20000297ab9 */ /* 0x000fe20000000800 */
[----:B------:R-:W-:Y:S01]  /*02a0*/  ULDC UR40, c[0x0][0x2a8] ;  /* 0x0000aa0000287ab9 */ /* 0x000fe20000000800 */
[----:B------:R-:W0:Y:S01]  /*02b0*/  LDC.64 R14, c[0x0][0x218] ;  /* 0x00008600ff0e7b82 */ /* 0x000e220000000a00 */
[----:B------:R-:W-:Y:S01]  /*02c0*/  ULDC UR39, c[0x0][0x3cc] ;  /* 0x0000f30000277ab9 */ /* 0x000fe20000000800 */
        /* <DEDUP_REMOVED lines=28> */
[----:B------:R-:W-:Y:S01]  /*0490*/  ULDC.64 UR30, c[0x0][0x490] ;  /* 0x00012400001e7ab9 */ /* 0x000fe20000000a00 */
[----:B-123--:R-:W-:-:S05]  /*04a0*/  ULDC.64 UR32, c[0x0][0x220] ;  /* 0x0000880000207ab9 */ /* 0x00efca0000000a00 */
.L_x_2:
[----:B-1----:R-:W-:Y:S01]  /*04b0*/  HFMA2.MMA R23, -RZ, RZ, 0, 0 ;  /* 0x00000000ff177435 */ /* 0x002fe200000001ff */
[----:B------:R-:W-:Y:S02]  /*04c0*/  MOV R7, RZ ;  /* 0x000000ff00077202 */ /* 0x000fe40000000f00 */
[----:B------:R-:W-:Y:S01]  /*04d0*/  MOV R25, RZ ;  /* 0x000000ff00197202 */ /* 0x000fe20000000f00 */
[----:B------:R-:W-:Y:S07]  /*04e0*/  @!P1 BRA `(.L_x_1) ;  /* 0x0000001000e49947 */ /* 0x000fee0003800000 */
[----:B------:R-:W1:Y:S01]  /*04f0*/  LDC.64 R16, c[0x0][0x230] ;  /* 0x00008c00ff107b82 */ /* 0x000e620000000a00 */
[----:B------:R-:W-:Y:S01]  /*0500*/  MOV R18, RZ ;  /* 0x000000ff00127202 */ /* 0x000fe20000000f00 */
[----:B------:R-:W-:Y:S01]  /*0510*/  ULDC.64 UR34, c[0x0][0x238] ;  /* 0x00008e0000227ab9 */ /* 0x000fe20000000a00 */
[----:B------:R-:W-:-:S03]  /*0520*/  MOV R19, R0 ;  /* 0x0000000000137202 */ /* 0x000fc60000000f00 */
[----:B------:R-:W-:-:S05]  /*0530*/  IMAD.HI.U32 R7, R0, UR34, R18 ;  /* 0x0000002200077c27 */ /* 0x000fca000f8e0012 */
[----:B------:R-:W-:Y:S01]  /*0540*/  SHF.R.U32.HI R19, RZ, UR35, R7 ;  /* 0x00000023ff137c19 */ /* 0x000fe20008011607 */
[----:B------:R-:W-:-:S04]  /*0550*/  ULDC.64 UR34, c[0x0][0x360] ;  /* 0x0000d80000227ab9 */ /* 0x000fc80000000a00 */
[----:B------:R-:W-:Y:S01]  /*0560*/  IMAD.MOV R7, RZ, RZ, -R19 ;  /* 0x000000ffff077224 */ /* 0x000fe200078e0a13 */
[----:B-1----:R-:W-:-:S03]  /*0570*/  ISETP.NE.AND P0, PT, R16, 0x1, PT ;  /* 0x000000011000780c */ /* 0x002fc60003f05270 */
[----:B------:R-:W-:-:S04]  /*0580*/  IMAD R17, R7, R17, R0 ;  /* 0x0000001107117224 */ /* 0x000fc800078e0200 */
[C---:B------:R-:W-:Y:S02]  /*0590*/  IMAD R25, R17.reuse, UR34, RZ ;  /* 0x0000002211197c24 */ /* 0x040fe4000f8e02ff */
[C---:B------:R-:W-:Y:S02]  /*05a0*/  IMAD R23, R17.reuse, UR35, RZ ;  /* 0x0000002311177c24 */ /* 0x040fe4000f8e02ff */
[----:B------:R-:W-:Y:S02]  /*05b0*/  IMAD R7, R17, UR57, RZ ;  /* 0x0000003911077c24 */ /* 0x000fe4000f8e02ff */
[----:B------:R-:W-:Y:S05]  /*05c0*/  @!P0 BRA `(.L_x_1) ;  /* 0x0000001000ac8947 */ /* 0x000fea0003800000 */
[----:B------:R-:W-:Y:S01]  /*05d0*/  HFMA2.MMA R18, -RZ, RZ, 0, 0 ;  /* 0x00000000ff127435 */ /* 0x000fe200000001ff */
[----:B------:R-:W-:Y:S01]  /*05e0*/  ULDC.64 UR34, c[0x0][0x240] ;  /* 0x0000900000227ab9 */ /* 0x000fe20000000a00 */
[----:B------:R-:W-:-:S08]  /*05f0*/  ISETP.NE.AND P0, PT, R16, 0x2, PT ;  /* 0x000000021000780c */ /* 0x000fd00003f05270 */
[----:B------:R-:W-:-:S05]  /*0600*/  IMAD.HI.U32 R17, R19, UR35, R18 ;  /* 0x0000002313117c27 */ /* 0x000fca000f8e0012 */
[----:B------:R-:W-:-:S04]  /*0610*/  SHF.R.U32.HI R21, RZ, UR56, R17 ;  /* 0x00000038ff157c19 */ /* 0x000fc80008011611 */
[----:B------:R-:W-:-:S05]  /*0620*/  IADD3 R18, -R21, RZ, RZ ;  /* 0x000000ff15127210 */ /* 0x000fca0007ffe1ff */
[----:B------:R-:W-:Y:S01]  /*0630*/  IMAD R18, R18, UR34, R19 ;  /* 0x0000002212127c24 */ /* 0x000fe2000f8e0213 */
[----:B------:R-:W-:-:S03]  /*0640*/  ULDC.64 UR34, c[0x0][0x370] ;  /* 0x0000dc0000227ab9 */ /* 0x000fc60000000a00 */
[C---:B------:R-:W-:Y:S02]  /*0650*/  IMAD R23, R18.reuse, UR34, R23 ;  /* 0x0000002212177c24 */ /* 0x040fe4000f8e0217 */
[C---:B------:R-:W-:Y:S02]  /*0660*/  IMAD R7, R18.reuse, UR35, R7 ;  /* 0x0000002312077c24 */ /* 0x040fe4000f8e0207 */
[----:B------:R-:W-:Y:S01]  /*0670*/  IMAD R25, R18, UR55, R25 ;  /* 0x0000003712197c24 */ /* 0x000fe2000f8e0219 */
[----:B------:R-:W-:Y:S06]  /*0680*/  @!P0 BRA `(.L_x_1) ;  /* 0x00000010007c8947 */ /* 0x000fec0003800000 */
[----:B------:R-:W-:Y:S01]  /*0690*/  MOV R18, RZ ;  /* 0x000000ff00127202 */ /* 0x000fe20000000f00 */
[----:B------:R-:W-:Y:S01]  /*06a0*/  ULDC.64 UR34, c[0x0][0x250] ;  /* 0x0000940000227ab9 */ /* 0x000fe20000000a00 */
[----:B------:R-:W-:Y:S02]  /*06b0*/  MOV R19, R21 ;  /* 0x0000001500137202 */ /* 0x000fe40000000f00 */
[----:B------:R-:W-:Y:S01]  /*06c0*/  ISETP.NE.AND P0, PT, R16, 0x3, PT ;  /* 0x000000031000780c */ /* 0x000fe20003f05270 */
[----:B------:R-:W-:-:S05]  /*06d0*/  IMAD.HI.U32 R17, R21, UR34, R18 ;  /* 0x0000002215117c27 */ /* 0x000fca000f8e0012 */
[----:B------:R-:W-:Y:S01]  /*06e0*/  SHF.R.U32.HI R19, RZ, UR35, R17 ;  /* 0x00000023ff137c19 */ /* 0x000fe20008011611 */
[----:B------:R-:W-:-:S03]  /*06f0*/  ULDC.64 UR34, c[0x0][0x378] ;  /* 0x0000de0000227ab9 */ /* 0x000fc60000000a00 */
[----:B------:R-:W-:-:S05]  /*0700*/  IADD3 R18, -R19, RZ, RZ ;  /* 0x000000ff13127210 */ /* 0x000fca0007ffe1ff */
[----:B------:R-:W-:-:S04]  /*0710*/  IMAD R18, R18, UR54, R21 ;  /* 0x0000003612127c24 */ /* 0x000fc8000f8e0215 */
[C---:B------:R-:W-:Y:S02]  /*0720*/  IMAD R25, R18.reuse, UR34, R25 ;  /* 0x0000002212197c24 */ /* 0x040fe4000f8e0219 */
[C---:B------:R-:W-:Y:S02]  /*0730*/  IMAD R23, R18.reuse, UR35, R23 ;  /* 0x0000002312177c24 */ /* 0x040fe4000f8e0217 */
[----:B------:R-:W-:Y:S01]  /*0740*/  IMAD R7, R18, UR53, R7 ;  /* 0x0000003512077c24 */ /* 0x000fe2000f8e0207 */
[----:B------:R-:W-:Y:S06]  /*0750*/  @!P0 BRA `(.L_x_1) ;  /* 0x0000001000488947 */ /* 0x000fec0003800000 */
[----:B------:R-:W-:Y:S01]  /*0760*/  MOV R18, RZ ;  /* 0x000000ff00127202 */ /* 0x000fe20000000f00 */
[----:B------:R-:W-:Y:S01]  /*0770*/  ULDC.64 UR34, c[0x0][0x258] ;  /* 0x0000960000227ab9 */ /* 0x000fe20000000a00 */
[----:B------:R-:W-:-:S03]  /*0780*/  ISETP.NE.AND P0, PT, R16, 0x4, PT ;  /* 0x000000041000780c */ /* 0x000fc60003f05270 */
        /* <DEDUP_REMOVED lines=9> */
[----:B------:R-:W-:Y:S01]  /*0820*/  HFMA2.MMA R18, -RZ, RZ, 0, 0 ;  /* 0x00000000ff127435 */ /* 0x000fe200000001ff */
[----:B------:R-:W-:Y:S01]  /*0830*/  IMAD.MOV.U32 R19, RZ, RZ, R21 ;  /* 0x000000ffff137224 */ /* 0x000fe200078e0015 */
[----:B------:R-:W-:Y:S01]  /*0840*/  ULDC.64 UR34, c[0x0][0x268] ;  /* 0x00009a0000227ab9 */ /* 0x000fe20000000a00 */
[----:B------:R-:W-:-:S07]  /*0850*/  ISETP.NE.AND P0, PT, R16, 0x5, PT ;  /* 0x000000051000780c */ /* 0x000fce0003f05270 */
        /* <DEDUP_REMOVED lines=46> */
[----:B------:R-:W-:Y:S01]  /*0b40*/  MOV R19, R21 ;  /* 0x0000001500137202 */ /* 0x000fe20000000f00 */
[----:B------:R-:W-:Y:S01]  /*0b50*/  IMAD.MOV.U32 R18, RZ, RZ, RZ ;  /* 0x000000ffff127224 */ /* 0x000fe200078e00ff */
[----:B------:R-:W-:Y:S01]  /*0b60*/  ULDC.64 UR34, c[0x0][0x298] ;  /* 0x0000a60000227ab9 */ /* 0x000fe20000000a00 */
[----:B------:R-:W-:Y:S02]  /*0b70*/  ISETP.NE.AND P0, PT, R16, 0x9, PT ;  /* 0x000000091000780c */ /* 0x000fe40003f05270 */
        /* <DEDUP_REMOVED lines=22> */
[----:B------:R-:W-:Y:S01]  /*0ce0*/  MOV R19, R21 ;  /* 0x0000001500137202 */ /* 0x000fe20000000f00 */
        /* <DEDUP_REMOVED lines=15> */
[----:B------:R-:W-:-:S05]  /*0de0*/  SHF.R.U32.HI R21, RZ, UR36, R17 ;  /* 0x00000024ff157c19 */ /* 0x000fca0008011611 */
[----:B------:R-:W-:-:S04]  /*0df0*/  IMAD.MOV R18, RZ, RZ, -R21 ;  /* 0x000000ffff127224 */ /* 0x000fc800078e0a15 */
        /* <DEDUP_REMOVED lines=44> */
[----:B------:R-:W-:Y:S01]  /*10c0*/  IMAD.MOV.U32 R18, RZ, RZ, RZ ;  /* 0x000000ffff127224 */ /* 0x000fe200078e00ff */
[----:B------:R-:W-:Y:S01]  /*10d0*/  ULDC.64 UR34, c[0x0][0x2e8] ;  /* 0x0000ba0000227ab9 */ /* 0x000fe20000000a00 */
[----:B------:R-:W-:Y:S02]  /*10e0*/  ISETP.NE.AND P0, PT, R16, 0x10, PT ;  /* 0x000000101000780c */ /* 0x000fe40003f05270 */
        /* <DEDUP_REMOVED lines=40> */
[----:B------:R-:W-:-:S04]  /*1370*/  ULDC.64 UR34, c[0x0][0x438] ;  /* 0x00010e0000227ab9 */ /* 0x000fc80000000a00 */
[----:B------:R-:W-:-:S04]  /*1380*/  IMAD.MOV R18, RZ, RZ, -R19 ;  /* 0x000000ffff127224 */ /* 0x000fc800078e0a13 */
        /* <DEDUP_REMOVED lines=55> */
[----:B------:R-:W-:Y:S01]  /*1700*/  ISETP.NE.AND P0, PT, R16, 0x18, PT ;  /* 0x000000181000780c */ /* 0x000fe20003f05270 */
[----:B------:R-:W-:Y:S01]  /*1710*/  ULDC.64 UR34, c[0x0][0x348] ;  /* 0x0000d20000227ab9 */ /* 0x000fe20000000a00 */
[----:B------:R-:W-:Y:S02]  /*1720*/  MOV R18, RZ ;  /* 0x000000ff00127202 */ /* 0x000fe40000000f00 */
[----:B------:R-:W-:-:S03]  /*1730*/  MOV R19, R27 ;  /* 0x0000001b00137202 */ /* 0x000fc60000000f00 */
[----:B------:R-:W-:-:S06]  /*1740*/  IMAD.HI.U32 R18, R27, UR35, R18 ;  /* 0x000000231b127c27 */ /* 0x000fcc000f8e0012 */
[----:B------:R-:W1:Y:S01]  /*1750*/  @P0 LDC.64 R16, c[0x0][0x358] ;  /* 0x0000d600ff100b82 */ /* 0x000e620000000a00 */
[----:B------:R-:W-:Y:S02]  /*1760*/  SHF.R.U32.HI R19, RZ, UR28, R18 ;  /* 0x0000001cff137c19 */ /* 0x000fe40008011612 */
[----:B------:R-:W-:-:S05]  /*1770*/  @P0 MOV R18, RZ ;  /* 0x000000ff00120202 */ /* 0x000fca0000000f00 */
[----:B------:R-:W2:Y:S08]  /*1780*/  @P0 LDC R29, c[0x0][0x354] ;  /* 0x0000d500ff1d0b82 */ /* 0x000eb00000000800 */
[----:B------:R-:W3:Y:S01]  /*1790*/  @P0 LDC.64 R20, c[0x0][0x480] ;  /* 0x00012000ff140b82 */ /* 0x000ee20000000a00 */
[----:B-1----:R-:W-:-:S07]  /*17a0*/  @P0 IMAD.HI.U32 R18, R19, R16, R18 ;  /* 0x0000001013120227 */ /* 0x002fce00078e0012 */
[----:B------:R-:W1:Y:S01]  /*17b0*/  @P0 LDC R16, c[0x0][0x488] ;  /* 0x00012200ff100b82 */ /* 0x000e620000000800 */
[----:B------:R-:W-:Y:S02]  /*17c0*/  @P0 SHF.R.U32.HI R17, RZ, R17, R18 ;  /* 0x00000011ff110219 */ /* 0x000fe40000011612 */
[----:B------:R-:W-:Y:S02]  /*17d0*/  IADD3 R18, -R19, RZ, RZ ;  /* 0x000000ff13127210 */ /* 0x000fe40007ffe1ff */
[----:B------:R-:W-:-:S03]  /*17e0*/  @P0 IADD3 R17, -R17, RZ, RZ ;  /* 0x000000ff11110210 */ /* 0x000fc60007ffe1ff */
[----:B------:R-:W-:Y:S01]  /*17f0*/  IMAD R18, R18, UR34, R27 ;  /* 0x0000002212127c24 */ /* 0x000fe2000f8e021b */
[----:B------:R-:W-:Y:S01]  /*1800*/  ULDC.64 UR34, c[0x0][0x478] ;  /* 0x00011e0000227ab9 */ /* 0x000fe20000000a00 */
[----:B--2---:R-:W-:Y:S02]  /*1810*/  @P0 IMAD R22, R17, R29, R19 ;  /* 0x0000001d11160224 */ /* 0x004fe400078e0213 */
[C---:B------:R-:W-:Y:S02]  /*1820*/  IMAD R25, R18.reuse, UR29, R25 ;  /* 0x0000001d12197c24 */ /* 0x040fe4000f8e0219 */
[C---:B------:R-:W-:Y:S02]  /*1830*/  IMAD R23, R18.reuse, UR34, R23 ;  /* 0x0000002212177c24 */ /* 0x040fe4000f8e0217 */
[----:B------:R-:W-:Y:S02]  /*1840*/  IMAD R7, R18, UR35, R7 ;  /* 0x0000002312077c24 */ /* 0x000fe4000f8e0207 */
[----:B---3--:R-:W-:-:S02]  /*1850*/  @P0 IMAD R25, R22, R20, R25 ;  /* 0x0000001416190224 */ /* 0x008fc400078e0219 */
[C---:B------:R-:W-:Y:S02]  /*1860*/  @P0 IMAD R23, R22.reuse, R21, R23 ;  /* 0x0000001516170224 */ /* 0x040fe400078e0217 */
[----:B-1----:R-:W-:-:S07]  /*1870*/  @P0 IMAD R7, R22, R16, R7 ;  /* 0x0000001016070224 */ /* 0x002fce00078e0207 */
.L_x_1:
[----:B------:R-:W-:Y:S01]  /*1880*/  IADD3 R19, P2, R23, UR30, RZ ;  /* 0x0000001e17137c10 */ /* 0x000fe2000ff5e0ff */
[----:B------:R-:W-:Y:S01]  /*1890*/  ULDC.64 UR34, c[0x0][0x228] ;  /* 0x00008a0000227ab9 */ /* 0x000fe20000000a00 */
[----:B------:R-:W-:Y:S02]  /*18a0*/  IADD3 R17, P0, R4, R7, RZ ;  /* 0x0000000704117210 */ /* 0x000fe40007f1e0ff */
[----:B------:R-:W-:Y:S02]  /*18b0*/  LEA.HI.X.SX32 R20, R8, RZ, 0x1, P2 ;  /* 0x000000ff08147211 */ /* 0x000fe400010f0eff */
[----:B------:R-:W-:Y:S02]  /*18c0*/  LEA R26, P2, R19, UR32, 0x1 ;  /* 0x00000020131a7c11 */ /* 0x000fe4000f8408ff */
[----:B------:R-:W-:Y:S02]  /*18d0*/  LEA.HI.X.SX32 R18, R4, RZ, 0x1, P0 ;  /* 0x000000ff04127211 */ /* 0x000fe400000f0eff */
[----:B------:R-:W-:-:S02]  /*18e0*/  LEA R16, P0, R17, UR34, 0x1 ;  /* 0x0000002211107c11 */ /* 0x000fc4000f8008ff */
[----:B------:R-:W-:Y:S02]  /*18f0*/  LEA.HI.X R27, R19, UR33, R20, 0x1, P2 ;  /* 0x00000021131b7c11 */ /* 0x000fe400090f0c14 */
[C---:B------:R-:W-:Y:S02]  /*1900*/  IADD3 R19, P2, R6.reuse, R23, RZ ;  /* 0x0000001706137210 */ /* 0x040fe40007f5e0ff */
[----:B------:R-:W-:Y:S01]  /*1910*/  LEA.HI.X R17, R17, UR35, R18, 0x1, P0 ;  /* 0x0000002311117c11 */ /* 0x000fe200080f0c12 */
[C---:B------:R-:W-:Y:S01]  /*1920*/  IMAD.WIDE.U32 R28, R7.reuse, 0x2, R10 ;  /* 0x00000002071c7825 */ /* 0x040fe200078e000a */
[----:B------:R-:W-:Y:S01]  /*1930*/  IADD3 R21, P0, R7, UR31, RZ ;  /* 0x0000001f07157c10 */ /* 0x000fe2000ff1e0ff */
[----:B------:R-:W2:Y:S01]  /*1940*/  LDG.E.U16 R26, desc[UR60][R26.64] ;  /* 0x0000003c1a1a7981 */ /* 0x000ea2000c1e1500 */
[----:B------:R-:W-:Y:S02]  /*1950*/  LEA.HI.X.SX32 R24, R6, RZ, 0x1, P2 ;  /* 0x000000ff06187211 */ /* 0x000fe400010f0eff */
[----:B------:R-:W-:Y:S01]  /*1960*/  LEA R18, P2, R19, UR32, 0x1 ;  /* 0x0000002013127c11 */ /* 0x000fe2000f8408ff */
[----:B------:R-:W3:Y:S01]  /*1970*/  LDG.E.U16 R16, desc[UR60][R16.64] ;  /* 0x0000003c10107981 */ /* 0x000ee2000c1e1500 */
[----:B------:R-:W-:-:S02]  /*1980*/  LEA.HI.X.SX32 R22, R9, RZ, 0x1, P0 ;  /* 0x000000ff09167211 */ /* 0x000fc400000f0eff */
[----:B------:R-:W-:Y:S01]  /*1990*/  LEA R20, P0, R21, UR34, 0x1 ;  /* 0x0000002215147c11 */ /* 0x000fe2000f8008ff */
[----:B------:R-:W4:Y:S01]  /*19a0*/  LDG.E.U16 R28, desc[UR60][R28.64] ;  /* 0x0000003c1c1c7981 */ /* 0x000f22000c1e1500 */
[----:B------:R-:W-:Y:S02]  /*19b0*/  LEA.HI.X R19, R19, UR33, R24, 0x1, P2 ;  /* 0x0000002113137c11 */ /* 0x000fe400090f0c18 */
[----:B------:R-:W-:Y:S01]  /*19c0*/  LEA.HI.X R21, R21, UR35, R22, 0x1, P0 ;  /* 0x0000002315157c11 */ /* 0x000fe200080f0c16 */
[----:B------:R-:W-:Y:S02]  /*19d0*/  IMAD.WIDE.U32 R22, R23, 0x2, R12 ;  /* 0x0000000217167825 */ /* 0x000fe400078e000c */
[----:B------:R-:W5:Y:S04]  /*19e0*/  LDG.E.U16 R18, desc[UR60][R18.64] ;  /* 0x0000003c12127981 */ /* 0x000f68000c1e1500 */
[----:B------:R-:W5:Y:S04]  /*19f0*/  LDG.E.U16 R22, desc[UR60][R22.64] ;  /* 0x0000003c16167981 */ /* 0x000f68000c1e1500 */
[----:B------:R-:W5:Y:S01]  /*1a00*/  LDG.E.U16 R20, desc[UR60][R20.64] ;  /* 0x0000003c14147981 */ /* 0x000f62000c1e1500 */
[----:B------:R-:W-:-:S04]  /*1a10*/  IADD3 R0, P0, R5, R0, RZ ;  /* 0x0000000005007210 */ /* 0x000fc80007f1e0ff */
[----:B------:R-:W-:Y:S02]  /*1a20*/  IADD3.X R3, RZ, R3, RZ, P0, !PT ;  /* 0x00000003ff037210 */ /* 0x000fe400007fe4ff */
[----:B------:R-:W-:-:S04]  /*1a30*/  ISETP.GE.U32.AND P0, PT, R0, UR4, PT ;  /* 0x0000000400007c0c */ /* 0x000fc8000bf06070 */
[----:B------:R-:W-:Y:S02]  /*1a40*/  ISETP.GE.AND.EX P0, PT, R3, UR58, PT, P0 ;  /* 0x0000003a03007c0c */ /* 0x000fe4000bf06300 */
[----:B--2---:R-:W-:Y:S02]  /*1a50*/  SHF.L.U32 R27, R26, 0x10, RZ ;  /* 0x000000101a1b7819 */ /* 0x004fe400000006ff */
[----:B---3--:R-:W-:Y:S02]  /*1a60*/  SHF.L.U32 R24, R16, 0x10, RZ ;  /* 0x0000001010187819 */ /* 0x008fe400000006ff */
[----:B----4-:R-:W-:-:S03]  /*1a70*/  SHF.L.U32 R17, R28, 0x10, RZ ;  /* 0x000000101c117819 */ /* 0x010fc600000006ff */
[C---:B------:R-:W-:Y:S01]  /*1a80*/  FMUL.FTZ R7, R27.reuse, R24 ;  /* 0x000000181b077220 */ /* 0x040fe20000410000 */
[----:B-----5:R-:W-:Y:S01]  /*1a90*/  SHF.L.U32 R26, R18, 0x10, RZ ;  /* 0x00000010121a7819 */ /* 0x020fe200000006ff */
[----:B------:R-:W-:-:S04]  /*1aa0*/  FMUL.FTZ R27, R27, R17 ;  /* 0x000000111b1b7220 */ /* 0x000fc80000410000 */
[----:B------:R-:W-:Y:S01]  /*1ab0*/  FMUL.FTZ R19, R26, R17 ;  /* 0x000000111a137220 */ /* 0x000fe20000410000 */
[----:B------:R-:W-:Y:S01]  /*1ac0*/  SHF.L.U32 R17, R22, 0x10, RZ ;  /* 0x0000001016117819 */ /* 0x000fe200000006ff */
[----:B------:R-:W-:-:S04]  /*1ad0*/  IMAD.U32 R16, R20, 0x10000, RZ ;  /* 0x0001000014107824 */ /* 0x000fc800078e00ff */
[-C--:B------:R-:W-:Y:S01]  /*1ae0*/  FMUL.FTZ R21, R24, R17.reuse ;  /* 0x0000001118157220 */ /* 0x080fe20000410000 */
[----:B------:R-:W-:Y:S01]  /*1af0*/  FMUL.FTZ R18, R26, R16 ;  /* 0x000000101a127220 */ /* 0x000fe20000410000 */
[----:B------:R-:W1:Y:S01]  /*1b00*/  F2F.BF16.F32 R20, R27 ;  /* 0x0000001b00147304 */ /* 0x000e620000202000 */
[----:B------:R-:W-:-:S07]  /*1b10*/  FMUL.FTZ R22, R16, R17 ;  /* 0x0000001110167220 */ /* 0x000fce0000410000 */
[----:B------:R-:W2:Y:S08]  /*1b20*/  F2F.BF16.F32 R7, R7 ;  /* 0x0000000700077304 */ /* 0x000eb00000202000 */
[----:B------:R-:W3:Y:S08]  /*1b30*/  F2F.BF16.F32 R18, R18 ;  /* 0x0000001200127304 */ /* 0x000ef00000202000 */
[----:B------:R-:W4:Y:S08]  /*1b40*/  F2F.BF16.F32 R19, R19 ;  /* 0x0000001300137304 */ /* 0x000f300000202000 */
[----:B------:R-:W5:Y:S08]  /*1b50*/  F2F.BF16.F32 R21, R21 ;  /* 0x0000001500157304 */ /* 0x000f700000202000 */
[----:B------:R-:W0:Y:S01]  /*1b60*/  F2F.BF16.F32 R22, R22 ;  /* 0x0000001600167304 */ /* 0x000e220000202000 */
[----:B-1----:R-:W-:-:S02]  /*1b70*/  SHF.L.U32 R24, R20, 0x10, RZ ;  /* 0x0000001014187819 */ /* 0x002fc400000006ff */
[----:B--2---:R-:W-:Y:S02]  /*1b80*/  SHF.L.U32 R7, R7, 0x10, RZ ;  /* 0x0000001007077819 */ /* 0x004fe400000006ff */
[----:B---3--:R-:W-:Y:S02]  /*1b90*/  SHF.L.U32 R18, R18, 0x10, RZ ;  /* 0x0000001012127819 */ /* 0x008fe400000006ff */
[----:B----4-:R-:W-:Y:S02]  /*1ba0*/  SHF.L.U32 R19, R19, 0x10, RZ ;  /* 0x0000001013137819 */ /* 0x010fe400000006ff */
[----:B-----5:R-:W-:Y:S01]  /*1bb0*/  SHF.L.U32 R20, R21, 0x10, RZ ;  /* 0x0000001015147819 */ /* 0x020fe200000006ff */
[----:B0-----:R-:W-:-:S04]  /*1bc0*/  IMAD.WIDE.U32 R16, R25, 0x2, R14 ;  /* 0x0000000219107825 */ /* 0x001fc800078e000e */
[----:B------:R-:W-:Y:S01]  /*1bd0*/  FADD.FTZ R7, R7, -R18 ;  /* 0x8000001207077221 */ /* 0x000fe20000010000 */
[----:B------:R-:W-:Y:S01]  /*1be0*/  FADD.FTZ R20, R19, -R20 ;  /* 0x8000001413147221 */ /* 0x000fe20000010000 */
[----:B------:R-:W-:Y:S01]  /*1bf0*/  SHF.L.U32 R23, R22, 0x10, RZ ;  /* 0x0000001016177819 */ /* 0x000fe200000006ff */
[----:B------:R-:W-:-:S03]  /*1c00*/  IMAD.WIDE R18, R2, 0x2, R16 ;  /* 0x0000000202127825 */ /* 0x000fc600078e0210 */
[----:B------:R-:W-:Y:S01]  /*1c10*/  F2FP.BF16.F32.PACK_AB R7, R20, R7 ;  /* 0x000000071407723e */ /* 0x000fe200000010ff */
[----:B------:R-:W-:Y:S01]  /*1c20*/  FADD.FTZ R23, R23, -R24 ;  /* 0x8000001817177221 */ /* 0x000fe20000010000 */
[----:B------:R-:W-:Y:S02]  /*1c30*/  IMAD.WIDE R20, R2, 0x2, R18 ;  /* 0x0000000202147825 */ /* 0x000fe400078e0212 */
[----:B------:R-:W-:Y:S02]  /*1c40*/  PRMT R22, R7, 0x7632, R22 ;  /* 0x0000763207167816 */ /* 0x000fe40000000016 */
[----:B------:R-:W-:Y:S01]  /*1c50*/  F2FP.BF16.F32.PACK_AB R23, RZ, R23 ;  /* 0x00000017ff17723e */ /* 0x000fe200000010ff */
[----:B------:R1:W-:Y:S04]  /*1c60*/  STG.E.U16 desc[UR60][R16.64], R7 ;  /* 0x0000000710007986 */ /* 0x0003e8000c10153c */
[----:B------:R1:W-:Y:S04]  /*1c70*/  STG.E.U16 desc[UR60][R18.64], R22 ;  /* 0x0000001612007986 */ /* 0x0003e8000c10153c */
[----:B------:R1:W-:Y:S01]  /*1c80*/  STG.E.U16 desc[UR60][R20.64], R23 ;  /* 0x0000001714007986 */ /* 0x0003e2000c10153c */
[----:B------:R-:W-:Y:S05]  /*1c90*/  @!P0 BRA `(.L_x_2) ;  /* 0xffffffe800048947 */ /* 0x000fea000383ffff */
[----:B------:R-:W-:Y:S05]  /*1ca0*/  BSYNC B0 ;  /* 0x0000000000007941 */ /* 0x000fea0003800000 */
.L_x_0:
[----:B------:R-:W-:Y:S05]  /*1cb0*/  EXIT ;  /* 0x000000000000794d */ /* 0x000fea0003800000 */
.L_x_3:
[----:B------:R-:W-:-:S00]  /*1cc0*/  BRA `(.L_x_3) ;  /* 0xfffffffc00fc7947 */ /* 0x000fc0000383ffff */
[----:B------:R-:W-:-:S00]  /*1cd0*/  NOP ;  /* 0x0000000000007918 */ /* 0x000fc00000000000 */
        /* <DEDUP_REMOVED lines=10> */
.L_x_88:


//--------------------- .text._ZN2at6native12cross_kernelIN3c108BFloat16E16OffsetCalculatorILi3EjLb0EElEEviPT_PKS6_S9_T0_T1_SB_SB_ --------------------------
	.section	.text._ZN2at6native12cross_kernelIN3c108BFloat16E16OffsetCalculatorILi3EjLb0EElEEviPT_PKS6_S9_T0_T1_SB_SB_,"ax",@progbits
	.align	128
        .global         _ZN2at6native12cross_kernelIN3c108BFloat16E16OffsetCalculatorILi3EjLb0EElEEviPT_PKS6_S9_T0_T1_SB_SB_
        .type           _ZN2at6native12cross_kernelIN3c108BFloat16E16OffsetCalculatorILi3EjLb0EElEEviPT_PKS6_S9_T0_T1_SB_SB_,@function
        .size           _ZN2at6native12cross_kernelIN3c108BFloat16E16OffsetCalculatorILi3EjLb0EElEEviPT_PKS6_S9_T0_T1_SB_SB_,(.L_x_89 - _ZN2at6native12cross_kernelIN3c108BFloat16E16OffsetCalculatorILi3EjLb0EElEEviPT_PKS6_S9_T0_T1_SB_SB_)
        .other          _ZN2at6native12cross_kernelIN3c108BFloat16E16OffsetCalculatorILi3EjLb0EElEEviPT_PKS6_S9_T0_T1_SB_SB_,@"STO_CUDA_ENTRY STV_DEFAULT"
_ZN2at6native12cross_kernelIN3c108BFloat16E16OffsetCalculatorILi3EjLb0EElEEviPT_PKS6_S9_T0_T1_SB_SB_:
.text._ZN2at6native12cross_kernelIN3c108BFloat16E16OffsetCalculatorILi3EjLb0EElEEviPT_PKS6_S9_T0_T1_SB_SB_:
[----:B------:R-:W-:Y:S01]  /*0000*/  LDC R1, c[0x0][0x28] ;  /* 0x00000a00ff017b82 */ /* 0x000fe20000000800 */
[----:B------:R-:W0:Y:S07]  /*0010*/  S2R R2, SR_TID.X ;  /* 0x0000000000027919 */ /* 0x000e2e0000002100 */
[----:B------:R-:W0:Y:S01]  /*0020*/  S2UR UR4, SR_CTAID.X ;  /* 0x00000000000479c3 */ /* 0x000e220000002500 */
[----:B------:R-:W-:Y:S01]  /*0030*/  HFMA2.MMA R3, -RZ, RZ, 0, 0 ;  /* 0x00000000ff037435 */ /* 0x000fe200000001ff */
[----:B------:R-:W-:-:S06]  /*0040*/  ULDC UR5, c[0x0][0x210] ;  /* 0x0000840000057ab9 */ /* 0x000fcc0000000800 */
[----:B------:R-:W0:Y:S02]  /*0050*/  LDC R13, c[0x0][RZ] ;  /* 0x00000000ff0d7b82 */ /* 0x000e240000000800 */
[----:B0-----:R-:W-:Y:S01]  /*0060*/  IMAD.WIDE.U32 R10, R13, UR4, R2 ;  /* 0x000000040d0a7c25 */ /* 0x001fe2000f8e0002 */
[----:B------:R-:W-:Y:S02]  /*0070*/  USHF.R.S32.HI UR4, URZ, 0x1f, UR5 ;  /* 0x0000001f3f047899 */ /* 0x000fe40008011405 */
[----:B------:R-:W-:-:S04]  /*0080*/  ISETP.GE.U32.AND P0, PT, R10, UR5, PT ;  /* 0x000000050a007c0c */ /* 0x000fc8000bf06070 */
[----:B------:R-:W-:-:S13]  /*0090*/  ISETP.GE.AND.EX P0, PT, R11, UR4, PT, P0 ;  /* 0x000000040b007c0c */ /* 0x000fda000bf06300 */
[----:B------:R-:W-:Y:S05]  /*00a0*/  @P0 EXIT ;  /* 0x000000000000094d */ /* 0x000fea0003800000 */
[----:B------:R-:W0:Y:S01]  /*00b0*/  LDC.64 R2, c[0x0][0x498] ;  /* 0x00012600ff027b82 */ /* 0x000e220000000a00 */
[----:B------:R-:W-:Y:S01]  /*00c0*/  BSSY B0, `(.L_x_4) ;  /* 0x00001cb000007945 */ /* 0x000fe20003800000 */
[----:B------:R-:W-:Y:S01]  /*00d0*/  ULDC.64 UR6, c[0x0][0x4a0] ;  /* 0x0001280000067ab9 */ /* 0x000fe20000000a00 */
[----:B------:R-:W-:Y:S01]  /*00e0*/  ULDC.64 UR8, c[0x0][0x490] ;  /* 0x0001240000087ab9 */ /* 0x000fe20000000a00 */
[----:B------:R-:W-:Y:S01]  /*00f0*/  MOV R0, R10 ;  /* 0x0000000a00007202 */ /* 0x000fe20000000f00 */
[----:B------:R-:W-:Y:S01]  /*0100*/  ULDC UR29, c[0x0][0xc] ;  /* 0x00000300001d7ab9 */ /* 0x000fe20000000800 */
[----:B------:R-:W-:Y:S01]  /*0110*/  ULDC UR25, c[0x0][0x230] ;  /* 0x00008c0000197ab9 */ /* 0x000fe20000000800 */
[----:B------:R-:W-:Y:S01]  /*0120*/  USHF.L.U64.HI UR5, UR6, 0x1, UR7 ;  /* 0x0000000106057899 */ /* 0x000fe20008010207 */
[----:B------:R-:W1:Y:S01]  /*0130*/  LDC.64 R4, c[0x0][0x220] ;  /* 0x00008800ff047b82 */ /* 0x000e620000000a00 */
[----:B------:R-:W-:Y:S01]  /*0140*/  USHF.L.U64.HI UR7, UR8, 0x1, UR9 ;  /* 0x0000000108077899 */ /* 0x000fe20008010209 */
[----:B------:R-:W-:Y:S01]  /*0150*/  ISETP.NE.AND P1, PT, RZ, UR25, PT ;  /* 0x00000019ff007c0c */ /* 0x000fe2000bf25270 */
[----:B------:R-:W-:Y:S01]  /*0160*/  IMAD R13, R13, UR29, RZ ;  /* 0x0000001d0d0d7c24 */ /* 0x000fe2000f8e02ff */
[----:B------:R-:W-:-:S02]  /*0170*/  USHF.L.U32 UR6, UR6, 0x1, URZ ;  /* 0x0000000106067899 */ /* 0x000fc4000800063f */
[----:B------:R-:W-:Y:S02]  /*0180*/  USHF.L.U32 UR8, UR8, 0x1, URZ ;  /* 0x0000000108087899 */ /* 0x000fe4000800063f */
[----:B------:R-:W2:Y:S01]  /*0190*/  LDC.64 R6, c[0x0][0x218] ;  /* 0x00008600ff067b82 */ /* 0x000ea20000000a00 */
[----:B------:R-:W-:Y:S01]  /*01a0*/  ULDC.64 UR30, c[0x0][0x208] ;  /* 0x00008200001e7ab9 */ /* 0x000fe20000000a00 */
[----:B------:R-:W-:Y:S01]  /*01b0*/  ULDC UR9, c[0x0][0x210] ;  /* 0x0000840000097ab9 */ /* 0x000fe20000000800 */
[----:B------:R-:W-:Y:S01]  /*01c0*/  ULDC UR61, c[0x0][0x248] ;  /* 0x00009200003d7ab9 */ /* 0x000fe20000000800 */
[----:B------:R-:W-:Y:S01]  /*01d0*/  ULDC UR60, c[0x0][0x36c] ;  /* 0x0000db00003c7ab9 */ /* 0x000fe20000000800 */
[----:B------:R-:W-:Y:S01]  /*01e0*/  ULDC UR59, c[0x0][0x24c] ;  /* 0x00009300003b7ab9 */ /* 0x000fe20000000800 */
[----:B------:R-:W-:Y:S01]  /*01f0*/  ULDC UR58, c[0x0][0x380] ;  /* 0x0000e000003a7ab9 */ /* 0x000fe20000000800 */
[----:B------:R-:W-:Y:S01]  /*0200*/  ULDC UR57, c[0x0][0x260] ;  /* 0x0000980000397ab9 */ /* 0x000fe20000000800 */
[----:B------:R-:W3:Y:S01]  /*0210*/  LDC.64 R22, c[0x0][0x230] ;  /* 0x00008c00ff167b82 */ /* 0x000ee20000000a00 */
[----:B0-----:R-:W-:Y:S01]  /*0220*/  SHF.L.U64.HI R3, R2, 0x1, R3 ;  /* 0x0000000102037819 */ /* 0x001fe20000010203 */
        /* <DEDUP_REMOVED lines=39> */
[----:B-123--:R-:W-:-:S05]  /*04a0*/  ULDC.64 UR32, c[0x0][0x498] ;  /* 0x0001260000207ab9 */ /* 0x00efca0000000a00 */
.L_x_6:
[----:B------:R-:W-:Y:S01]  /*04b0*/  HFMA2.MMA R20, -RZ, RZ, 0, 0 ;  /* 0x00000000ff147435 */ /* 0x000fe200000001ff */
[----:B------:R-:W-:Y:S02]  /*04c0*/  MOV R10, RZ ;  /* 0x000000ff000a7202 */ /* 0x000fe40000000f00 */
[----:B------:R-:W-:Y:S01]  /*04d0*/  MOV R15, RZ ;  /* 0x000000ff000f7202 */ /* 0x000fe20000000f00 */
[----:B------:R-:W-:Y:S07]  /*04e0*/  @!P1 BRA `(.L_x_5) ;  /* 0x0000001400189947 */ /* 0x000fee0003800000 */
[----:B------:R-:W-:Y:S01]  /*04f0*/  MOV R9, R0 ;  /* 0x0000000000097202 */ /* 0x000fe20000000f00 */
[----:B------:R-:W-:Y:S01]  /*0500*/  IMAD.MOV.U32 R8, RZ, RZ, RZ ;  /* 0x000000ffff087224 */ /* 0x000fe200078e00ff */
[----:B------:R-:W-:Y:S01]  /*0510*/  ULDC.64 UR34, c[0x0][0x238] ;  /* 0x00008e0000227ab9 */ /* 0x000fe20000000a00 */
[----:B------:R-:W-:Y:S01]  /*0520*/  ISETP.NE.AND P0, PT, R22, 0x1, PT ;  /* 0x000000011600780c */ /* 0x000fe20003f05270 */
[----:B------:R-:W-:Y:S01]  /*0530*/  ULDC UR36, c[0x0][0x368] ;  /* 0x0000da0000247ab9 */ /* 0x000fe20000000800 */
[----:B------:R-:W-:-:S05]  /*0540*/  IMAD.HI.U32 R8, R0, UR34, R8 ;  /* 0x0000002200087c27 */ /* 0x000fca000f8e0008 */
[----:B------:R-:W-:Y:S01]  /*0550*/  SHF.R.U32.HI R12, RZ, UR35, R8 ;  /* 0x00000023ff0c7c19 */ /* 0x000fe20008011608 */
[----:B------:R-:W-:-:S03]  /*0560*/  ULDC.64 UR34, c[0x0][0x360] ;  /* 0x0000d80000227ab9 */ /* 0x000fc60000000a00 */
[----:B------:R-:W-:-:S05]  /*0570*/  IADD3 R10, -R12, RZ, RZ ;  /* 0x000000ff0c0a7210 */ /* 0x000fca0007ffe1ff */
[----:B------:R-:W-:-:S04]  /*0580*/  IMAD R10, R10, R23, R0 ;  /* 0x000000170a0a7224 */ /* 0x000fc800078e0200 */
[C---:B------:R-:W-:Y:S02]  /*0590*/  IMAD R15, R10.reuse, UR34, RZ ;  /* 0x000000220a0f7c24 */ /* 0x040fe4000f8e02ff */
[C---:B------:R-:W-:Y:S02]  /*05a0*/  IMAD R20, R10.reuse, UR35, RZ ;  /* 0x000000230a147c24 */ /* 0x040fe4000f8e02ff */
[----:B------:R-:W-:Y:S01]  /*05b0*/  IMAD R10, R10, UR36, RZ ;  /* 0x000000240a0a7c24 */ /* 0x000fe2000f8e02ff */
[----:B------:R-:W-:Y:S06]  /*05c0*/  @!P0 BRA `(.L_x_5) ;  /* 0x0000001000e08947 */ /* 0x000fec0003800000 */
[----:B------:R-:W-:Y:S01]  /*05d0*/  HFMA2.MMA R8, -RZ, RZ, 0, 0 ;  /* 0x00000000ff087435 */ /* 0x000fe200000001ff */
[----:B------:R-:W-:Y:S01]  /*05e0*/  MOV R9, R12 ;  /* 0x0000000c00097202 */ /* 0x000fe20000000f00 */
[----:B------:R-:W-:Y:S01]  /*05f0*/  ULDC.64 UR34, c[0x0][0x240] ;  /* 0x0000900000227ab9 */ /* 0x000fe20000000a00 */
[----:B------:R-:W-:-:S07]  /*0600*/  ISETP.NE.AND P0, PT, R22, 0x2, PT ;  /* 0x000000021600780c */ /* 0x000fce0003f05270 */
        /* <DEDUP_REMOVED lines=283> */
[----:B------:R-:W-:Y:S01]  /*17c0*/  HFMA2.MMA R16, -RZ, RZ, 0, 0 ;  /* 0x00000000ff107435 */ /* 0x000fe200000001ff */
[----:B------:R-:W-:Y:S01]  /*17d0*/  MOV R17, R21 ;  /* 0x0000001500117202 */ /* 0x000fe20000000f00 */
[----:B------:R-:W-:Y:S01]  /*17e0*/  ULDC.64 UR34, c[0x0][0x348] ;  /* 0x0000d20000227ab9 */ /* 0x000fe20000000a00 */
[----:B------:R-:W-:-:S07]  /*17f0*/  ULDC UR36, c[0x0][0x474] ;  /* 0x00011d0000247ab9 */ /* 0x000fce0000000800 */
[----:B------:R-:W-:Y:S01]  /*1800*/  IMAD.HI.U32 R16, R21, UR35, R16 ;  /* 0x0000002315107c27 */ /* 0x000fe2000f8e0010 */
[----:B------:R-:W-:Y:S01]  /*1810*/  ULDC UR35, c[0x0][0x350] ;  /* 0x0000d40000237ab9 */ /* 0x000fe20000000800 */
[----:B------:R-:W0:Y:S03]  /*1820*/  @P0 LDC.64 R8, c[0x0][0x358] ;  /* 0x0000d600ff080b82 */ /* 0x000e260000000a00 */
[----:B------:R-:W-:Y:S02]  /*1830*/  SHF.R.U32.HI R17, RZ, UR35, R16 ;  /* 0x00000023ff117c19 */ /* 0x000fe40008011610 */
[----:B------:R-:W-:-:S03]  /*1840*/  @P0 MOV R16, RZ ;  /* 0x000000ff00100202 */ /* 0x000fc60000000f00 */
[----:B------:R-:W1:Y:S01]  /*1850*/  @P0 LDC R14, c[0x0][0x354] ;  /* 0x0000d500ff0e0b82 */ /* 0x000e620000000800 */
[----:B------:R-:W-:-:S04]  /*1860*/  IMAD.MOV R12, RZ, RZ, -R17 ;  /* 0x000000ffff0c7224 */ /* 0x000fc800078e0a11 */
[----:B------:R-:W-:Y:S01]  /*1870*/  IMAD R21, R12, UR34, R21 ;  /* 0x000000220c157c24 */ /* 0x000fe2000f8e0215 */
[----:B------:R-:W-:Y:S02]  /*1880*/  ULDC.64 UR34, c[0x0][0x478] ;  /* 0x00011e0000227ab9 */ /* 0x000fe40000000a00 */
[----:B------:R-:W2:Y:S01]  /*1890*/  @P0 LDC.64 R18, c[0x0][0x480] ;  /* 0x00012000ff120b82 */ /* 0x000ea20000000a00 */
[C---:B------:R-:W-:Y:S02]  /*18a0*/  IMAD R15, R21.reuse, UR36, R15 ;  /* 0x00000024150f7c24 */ /* 0x040fe4000f8e020f */
[C---:B------:R-:W-:Y:S02]  /*18b0*/  IMAD R20, R21.reuse, UR34, R20 ;  /* 0x0000002215147c24 */ /* 0x040fe4000f8e0214 */
[----:B------:R-:W-:-:S03]  /*18c0*/  IMAD R10, R21, UR35, R10 ;  /* 0x00000023150a7c24 */ /* 0x000fc6000f8e020a */
[----:B------:R-:W3:Y:S01]  /*18d0*/  @P0 LDC R24, c[0x0][0x488] ;  /* 0x00012200ff180b82 */ /* 0x000ee20000000800 */
[----:B0-----:R-:W-:-:S05]  /*18e0*/  @P0 IMAD.HI.U32 R8, R17, R8, R16 ;  /* 0x0000000811080227 */ /* 0x001fca00078e0010 */
[----:B------:R-:W-:-:S04]  /*18f0*/  @P0 SHF.R.U32.HI R8, RZ, R9, R8 ;  /* 0x00000009ff080219 */ /* 0x000fc80000011608 */
[----:B------:R-:W-:-:S05]  /*1900*/  @P0 IADD3 R9, -R8, RZ, RZ ;  /* 0x000000ff08090210 */ /* 0x000fca0007ffe1ff */
[----:B-1----:R-:W-:-:S04]  /*1910*/  @P0 IMAD R17, R9, R14, R17 ;  /* 0x0000000e09110224 */ /* 0x002fc800078e0211 */
[C---:B--2---:R-:W-:Y:S02]  /*1920*/  @P0 IMAD R15, R17.reuse, R18, R15 ;  /* 0x00000012110f0224 */ /* 0x044fe400078e020f */
[C---:B------:R-:W-:Y:S02]  /*1930*/  @P0 IMAD R20, R17.reuse, R19, R20 ;  /* 0x0000001311140224 */ /* 0x040fe400078e0214 */
[----:B---3--:R-:W-:-:S07]  /*1940*/  @P0 IMAD R10, R17, R24, R10 ;  /* 0x00000018110a0224 */ /* 0x008fce00078e020a */
.L_x_5:
[----:B------:R-:W-:Y:S01]  /*1950*/  IADD3 R8, P2, R20, UR32, RZ ;  /* 0x0000002014087c10 */ /* 0x000fe2000ff5e0ff */
[----:B------:R-:W-:Y:S01]  /*1960*/  ULDC.64 UR34, c[0x0][0x220] ;  /* 0x0000880000227ab9 */ /* 0x000fe20000000a00 */
[----:B------:R-:W-:Y:S01]  /*1970*/  IADD3 R10, P3, R10, UR6, RZ ;  /* 0x000000060a0a7c10 */ /* 0x000fe2000ff7e0ff */
[----:B------:R-:W-:Y:S01]  /*1980*/  ULDC.64 UR36, c[0x0][0x228] ;  /* 0x00008a0000247ab9 */ /* 0x000fe20000000a00 */
[----:B------:R-:W-:Y:S02]  /*1990*/  IADD3.X R17, RZ, UR33, RZ, P2, !PT ;  /* 0x00000021ff117c10 */ /* 0x000fe400097fe4ff */
[----:B------:R-:W-:Y:S02]  /*19a0*/  LEA R16, P0, R8, UR34, 0x1 ;  /* 0x0000002208107c11 */ /* 0x000fe4000f8008ff */
[----:B------:R-:W-:Y:S02]  /*19b0*/  IADD3.X R9, RZ, UR5, RZ, P3, !PT ;  /* 0x00000005ff097c10 */ /* 0x000fe40009ffe4ff */
[----:B------:R-:W-:-:S02]  /*19c0*/  LEA R18, P2, R10, UR36, 0x1 ;  /* 0x000000240a127c11 */ /* 0x000fc4000f8408ff */
[----:B------:R-:W-:Y:S02]  /*19d0*/  LEA.HI.X R17, R8, UR35, R17, 0x1, P0 ;  /* 0x0000002308117c11 */ /* 0x000fe400080f0c11 */
[----:B------:R-:W-:Y:S02]  /*19e0*/  LEA.HI.X R19, R10, UR37, R9, 0x1, P2 ;  /* 0x000000250a137c11 */ /* 0x000fe400090f0c09 */
[----:B------:R-:W-:Y:S01]  /*19f0*/  LEA R8, P0, R2, R16, 0x1 ;  /* 0x0000001002087211 */ /* 0x000fe200078008ff */
[----:B------:R-:W-:Y:S01]  /*1a00*/  IMAD.WIDE.U32 R20, R20, 0x2, R4 ;  /* 0x0000000214147825 */ /* 0x000fe200078e0004 */
[----:B------:R-:W-:Y:S01]  /*1a10*/  IADD3 R24, P2, R18, -UR6, RZ ;  /* 0x8000000612187c10 */ /* 0x000fe2000ff5e0ff */
[----:B------:R-:W2:Y:S01]  /*1a20*/  LDG.E.U16 R12, desc[UR30][R16.64] ;  /* 0x0000001e100c7981 */ /* 0x000ea2000c1e1500 */
[----:B------:R-:W-:Y:S02]  /*1a30*/  IADD3.X R9, R3, R17, RZ, P0, !PT ;  /* 0x0000001103097210 */ /* 0x000fe400007fe4ff */
[----:B------:R-:W-:Y:S01]  /*1a40*/  IADD3.X R25, R19, ~UR5, RZ, P2, !PT ;  /* 0x8000000513197c10 */ /* 0x000fe200097fe4ff */
[----:B------:R-:W3:Y:S01]  /*1a50*/  LDG.E.U16 R10, desc[UR30][R18.64] ;  /* 0x0000001e120a7981 */ /* 0x000ee2000c1e1500 */
[----:B------:R-:W-:-:S03]  /*1a60*/  IADD3 R26, P0, R24, -UR6, RZ ;  /* 0x80000006181a7c10 */ /* 0x000fc6000ff1e0ff */
[----:B------:R-:W4:Y:S01]  /*1a70*/  LDG.E.U16 R20, desc[UR30][R20.64] ;  /* 0x0000001e14147981 */ /* 0x000f22000c1e1500 */
[----:B------:R-:W-:-:S03]  /*1a80*/  IADD3.X R27, R25, ~UR5, RZ, P0, !PT ;  /* 0x80000005191b7c10 */ /* 0x000fc600087fe4ff */
[----:B------:R-:W5:Y:S04]  /*1a90*/  LDG.E.U16 R8, desc[UR30][R8.64] ;  /* 0x0000001e08087981 */ /* 0x000f68000c1e1500 */
[----:B------:R-:W5:Y:S04]  /*1aa0*/  LDG.E.U16 R28, desc[UR30][R24.64] ;  /* 0x0000001e181c7981 */ /* 0x000f68000c1e1500 */
[----:B------:R-:W5:Y:S01]  /*1ab0*/  LDG.E.U16 R26, desc[UR30][R26.64] ;  /* 0x0000001e1a1a7981 */ /* 0x000f62000c1e1500 */
[----:B--2---:R-:W-:Y:S01]  /*1ac0*/  SHF.L.U32 R12, R12, 0x10, RZ ;  /* 0x000000100c0c7819 */ /* 0x004fe200000006ff */
[----:B---3--:R-:W-:Y:S01]  /*1ad0*/  IMAD.U32 R17, R10, 0x10000, RZ ;  /* 0x000100000a117824 */ /* 0x008fe200078e00ff */
[----:B----4-:R-:W-:-:S03]  /*1ae0*/  SHF.L.U32 R16, R20, 0x10, RZ ;  /* 0x0000001014107819 */ /* 0x010fc600000006ff */
[----:B------:R-:W-:Y:S01]  /*1af0*/  FMUL.FTZ R10, R12, R17 ;  /* 0x000000110c0a7220 */ /* 0x000fe20000410000 */
[----:B-----5:R-:W-:Y:S01]  /*1b00*/  SHF.L.U32 R14, R8, 0x10, RZ ;  /* 0x00000010080e7819 */ /* 0x020fe200000006ff */
[----:B------:R-:W-:-:S04]  /*1b10*/  FMUL.FTZ R17, R17, R16 ;  /* 0x0000001011117220 */ /* 0x000fc80000410000 */
[----:B------:R-:W0:Y:S01]  /*1b20*/  F2F.BF16.F32 R10, R10 ;  /* 0x0000000a000a7304 */ /* 0x000e220000202000 */
[----:B------:R-:W-:-:S05]  /*1b30*/  SHF.L.U32 R9, R28, 0x10, RZ ;  /* 0x000000101c097819 */ /* 0x000fca00000006ff */
[----:B------:R-:W-:Y:S01]  /*1b40*/  FMUL.FTZ R8, R14, R9 ;  /* 0x000000090e087220 */ /* 0x000fe20000410000 */
[----:B------:R-:W-:Y:S01]  /*1b50*/  FMUL.FTZ R16, R9, R16 ;  /* 0x0000001009107220 */ /* 0x000fe20000410000 */
[----:B------:R-:W-:Y:S01]  /*1b60*/  SHF.L.U32 R9, R26, 0x10, RZ ;  /* 0x000000101a097819 */ /* 0x000fe200000006ff */
[----:B------:R-:W1:Y:S04]  /*1b70*/  F2F.BF16.F32 R17, R17 ;  /* 0x0000001100117304 */ /* 0x000e680000202000 */
[-C--:B------:R-:W-:Y:S01]  /*1b80*/  FMUL.FTZ R14, R14, R9.reuse ;  /* 0x000000090e0e7220 */ /* 0x080fe20000410000 */
[----:B------:R-:W-:Y:S01]  /*1b90*/  FMUL.FTZ R18, R12, R9 ;  /* 0x000000090c127220 */ /* 0x000fe20000410000 */
[----:B0-----:R-:W-:Y:S02]  /*1ba0*/  SHF.L.U32 R10, R10, 0x10, RZ ;  /* 0x000000100a0a7819 */ /* 0x001fe400000006ff */
[----:B------:R-:W0:Y:S01]  /*1bb0*/  F2F.BF16.F32 R8, R8 ;  /* 0x0000000800087304 */ /* 0x000e220000202000 */
[----:B-1----:R-:W-:-:S07]  /*1bc0*/  IMAD.U32 R19, R17, 0x10000, RZ ;  /* 0x0001000011137824 */ /* 0x002fce00078e00ff */
[----:B------:R-:W1:Y:S01]  /*1bd0*/  F2F.BF16.F32 R14, R14 ;  /* 0x0000000e000e7304 */ /* 0x000e620000202000 */
[----:B0-----:R-:W-:-:S07]  /*1be0*/  SHF.L.U32 R17, R8, 0x10, RZ ;  /* 0x0000001008117819 */ /* 0x001fce00000006ff */
[----:B------:R-:W0:Y:S01]  /*1bf0*/  F2F.BF16.F32 R16, R16 ;  /* 0x0000001000107304 */ /* 0x000e220000202000 */
[----:B------:R-:W-:-:S04]  /*1c00*/  IMAD.WIDE.U32 R8, R15, 0x2, R6 ;  /* 0x000000020f087825 */ /* 0x000fc800078e0006 */
[----:B------:R-:W-:Y:S01]  /*1c10*/  FADD.FTZ R10, R10, -R17 ;  /* 0x800000110a0a7221 */ /* 0x000fe20000010000 */
[----:B-1----:R-:W-:Y:S02]  /*1c20*/  SHF.L.U32 R12, R14, 0x10, RZ ;  /* 0x000000100e0c7819 */ /* 0x002fe400000006ff */
[----:B------:R-:W1:Y:S01]  /*1c30*/  F2F.BF16.F32 R18, R18 ;  /* 0x0000001200127304 */ /* 0x000e620000202000 */
[----:B------:R-:W-:Y:S02]  /*1c40*/  IADD3 R14, P0, R8, UR8, RZ ;  /* 0x00000008080e7c10 */ /* 0x000fe4000ff1e0ff */
[----:B------:R-:W-:Y:S01]  /*1c50*/  FADD.FTZ R19, R12, -R19 ;  /* 0x800000130c137221 */ /* 0x000fe20000010000 */
[----:B0-----:R-:W-:-:S04]  /*1c60*/  SHF.L.U32 R15, R16, 0x10, RZ ;  /* 0x00000010100f7819 */ /* 0x001fc800000006ff */
[----:B------:R-:W-:-:S05]  /*1c70*/  F2FP.BF16.F32.PACK_AB R10, R19, R10 ;  /* 0x0000000a130a723e */ /* 0x000fca00000010ff */
[----:B------:R0:W-:Y:S01]  /*1c80*/  STG.E.U16 desc[UR30][R8.64], R10 ;  /* 0x0000000a08007986 */ /* 0x0001e2000c10151e */
[----:B-1----:R-:W-:Y:S02]  /*1c90*/  SHF.L.U32 R16, R18, 0x10, RZ ;  /* 0x0000001012107819 */ /* 0x002fe400000006ff */
[----:B------:R-:W-:-:S03]  /*1ca0*/  PRMT R18, R10, 0x7632, R18 ;  /* 0x000076320a127816 */ /* 0x000fc60000000012 */
[----:B------:R-:W-:Y:S01]  /*1cb0*/  FADD.FTZ R12, R15, -R16 ;  /* 0x800000100f0c7221 */ /* 0x000fe20000010000 */
[----:B------:R-:W-:Y:S02]  /*1cc0*/  IADD3.X R15, R9, UR7, RZ, P0, !PT ;  /* 0x00000007090f7c10 */ /* 0x000fe400087fe4ff */
[----:B------:R-:W-:Y:S02]  /*1cd0*/  IADD3 R16, P0, R14, UR8, RZ ;  /* 0x000000080e107c10 */ /* 0x000fe4000ff1e0ff */
[----:B------:R-:W-:Y:S01]  /*1ce0*/  F2FP.BF16.F32.PACK_AB R12, RZ, R12 ;  /* 0x0000000cff0c723e */ /* 0x000fe200000010ff */
[----:B------:R0:W-:Y:S01]  /*1cf0*/  STG.E.U16 desc[UR30][R14.64], R18 ;  /* 0x000000120e007986 */ /* 0x0001e2000c10151e */
[----:B------:R-:W-:Y:S02]  /*1d00*/  IADD3.X R17, R15, UR7, RZ, P0, !PT ;  /* 0x000000070f117c10 */ /* 0x000fe400087fe4ff */
[----:B------:R-:W-:-:S03]  /*1d10*/  IADD3 R0, P0, R13, R0, RZ ;  /* 0x000000000d007210 */ /* 0x000fc60007f1e0ff */
[----:B------:R0:W-:Y:S01]  /*1d20*/  STG.E.U16 desc[UR30][R16.64], R12 ;  /* 0x0000000c10007986 */ /* 0x0001e2000c10151e */
[----:B------:R-:W-:Y:S02]  /*1d30*/  IADD3.X R11, RZ, R11, RZ, P0, !PT ;  /* 0x0000000bff0b7210 */ /* 0x000fe400007fe4ff */
[----:B------:R-:W-:-:S04]  /*1d40*/  ISETP.GE.U32.AND P0, PT, R0, UR9, PT ;  /* 0x0000000900007c0c */ /* 0x000fc8000bf06070 */
[----:B------:R-:W-:-:S13]  /*1d50*/  ISETP.GE.AND.EX P0, PT, R11, UR4, PT, P0 ;  /* 0x000000040b007c0c */ /* 0x000fda000bf06300 */
[----:B0-----:R-:W-:Y:S05]  /*1d60*/  @!P0 BRA `(.L_x_6) ;  /* 0xffffffe400d08947 */ /* 0x001fea000383ffff */
[----:B------:R-:W-:Y:S05]  /*1d70*/  BSYNC B0 ;  /* 0x0000000000007941 */ /* 0x000fea0003800000 */
.L_x_4:
[----:B------:R-:W-:Y:S05]  /*1d80*/  EXIT ;  /* 0x000000000000794d */ /* 0x000fea0003800000 */
.L_x_7:
        /* <DEDUP_REMOVED lines=15> */
.L_x_89:


//--------------------- .text._ZN2at6native12cross_kernelIN3c104HalfE16OffsetCalculatorILi3EjLb0EEiEEviPT_PKS6_S9_T0_T1_SB_SB_ --------------------------
	.section	.text._ZN2at6native12cross_kernelIN3c104HalfE16OffsetCalculatorILi3EjLb0EEiEEviPT_PKS6_S9_T0_T1_SB_SB_,"ax",@progbits
	.align	128
        .global         _ZN2at6native12cross_kernelIN3c104HalfE16OffsetCalculatorILi3EjLb0EEiEEviPT_PKS6_S9_T0_T1_SB_SB_
        .type           _ZN2at6native12cross_kernelIN3c104HalfE16OffsetCalculatorILi3EjLb0EEiEEviPT_PKS6_S9_T0_T1_SB_SB_,@function
        .size           _ZN2at6native12cross_kernelIN3c104HalfE16OffsetCalculatorILi3EjLb0EEiEEviPT_PKS6_S9_T0_T1_SB_SB_,(.L_x_90 - _ZN2at6native12cross_kernelIN3c104HalfE16OffsetCalculatorILi3EjLb0EEiEEviPT_PKS6_S9_T0_T1_SB_SB_)
        .other          _ZN2at6native12cross_kernelIN3c104HalfE16OffsetCalculatorILi3EjLb0EEiEEviPT_PKS6_S9_T0_T1_SB_SB_,@"STO_CUDA_ENTRY STV_DEFAULT"
_ZN2at6native12cross_kernelIN3c104HalfE16OffsetCalculatorILi3EjLb0EEiEEviPT_PKS6_S9_T0_T1_SB_SB_:
.text._ZN2at6native12cross_kernelIN3c104HalfE16OffsetCalculatorILi3EjLb0EEiEEviPT_PKS6_S9_T0_T1_SB_SB_:
        /* <DEDUP_REMOVED lines=13> */
[----:B------:R-:W-:Y:S01]  /*00d0*/  ULDC UR30, c[0x0][0xc] ;  /* 0x00000300001e7ab9 */ /* 0x000fe20000000800 */
[----:B------:R-:W-:Y:S01]  /*00e0*/  BSSY B0, `(.L_x_8) ;  /* 0x00001b8000007945 */ /* 0x000fe20003800000 */
[----:B------:R-:W-:Y:S01]  /*00f0*/  IMAD R4, R5, UR30, RZ ;  /* 0x0000001e05047c24 */ /* 0x000fe2000f8e02ff */
[----:B------:R-:W-:Y:S01]  /*0100*/  ULDC UR27, c[0x0][0x230] ;  /* 0x00008c00001b7ab9 */ /* 0x000fe20000000800 */
[----:B------:R-:W-:Y:S01]  /*0110*/  ULDC.64 UR60, c[0x0][0x208] ;  /* 0x00008200003c7ab9 */ /* 0x000fe20000000a00 */
[----:B------:R-:W-:Y:S01]  /*0120*/  ISETP.NE.AND P1, PT, RZ, UR27, PT ;  /* 0x0000001bff007c0c */ /* 0x000fe2000bf25270 */
        /* <DEDUP_REMOVED lines=56> */
.L_x_10:
[----:B-1----:R-:W-:Y:S02]  /*04b0*/  CS2R R22, SRZ ;  /* 0x0000000000167805 */ /* 0x002fe4000001ff00 */
[----:B------:R-:W-:Y:S01]  /*04c0*/  MOV R7, RZ ;  /* 0x000000ff00077202 */ /* 0x000fe20000000f00 */
[----:B------:R-:W-:Y:S06]  /*04d0*/  @!P1 BRA `(.L_x_9) ;  /* 0x0000001000e49947 */ /* 0x000fec0003800000 */
[----:B------:R-:W1:Y:S01]  /*04e0*/  LDC.64 R16, c[0x0][0x230] ;  /* 0x00008c00ff107b82 */ /* 0x000e620000000a00 */
[----:B------:R-:W-:Y:S01]  /*04f0*/  HFMA2.MMA R18, -RZ, RZ, 0, 0 ;  /* 0x00000000ff127435 */ /* 0x000fe200000001ff */
[----:B------:R-:W-:Y:S01]  /*0500*/  MOV R19, R6 ;  /* 0x0000000600137202 */ /* 0x000fe20000000f00 */
[----:B------:R-:W-:-:S08]  /*0510*/  ULDC.64 UR34, c[0x0][0x238] ;  /* 0x00008e0000227ab9 */ /* 0x000fd00000000a00 */
[----:B------:R-:W-:-:S05]  /*0520*/  IMAD.HI.U32 R7, R6, UR34, R18 ;  /* 0x0000002206077c27 */ /* 0x000fca000f8e0012 */
[----:B------:R-:W-:Y:S01]  /*0530*/  SHF.R.U32.HI R19, RZ, UR35, R7 ;  /* 0x00000023ff137c19 */ /* 0x000fe20008011607 */
[----:B------:R-:W-:-:S03]  /*0540*/  ULDC.64 UR34, c[0x0][0x360] ;  /* 0x0000d80000227ab9 */ /* 0x000fc60000000a00 */
[----:B------:R-:W-:Y:S02]  /*0550*/  IADD3 R7, -R19, RZ, RZ ;  /* 0x000000ff13077210 */ /* 0x000fe40007ffe1ff */
[----:B-1----:R-:W-:-:S03]  /*0560*/  ISETP.NE.AND P0, PT, R16, 0x1, PT ;  /* 0x000000011000780c */ /* 0x002fc60003f05270 */
[----:B------:R-:W-:-:S04]  /*0570*/  IMAD R17, R7, R17, R6 ;  /* 0x0000001107117224 */ /* 0x000fc800078e0206 */
[C---:B------:R-:W-:Y:S02]  /*0580*/  IMAD R7, R17.reuse, UR34, RZ ;  /* 0x0000002211077c24 */ /* 0x040fe4000f8e02ff */
[C---:B------:R-:W-:Y:S02]  /*0590*/  IMAD R23, R17.reuse, UR35, RZ ;  /* 0x0000002311177c24 */ /* 0x040fe4000f8e02ff */
[----:B------:R-:W-:Y:S02]  /*05a0*/  IMAD R22, R17, UR57, RZ ;  /* 0x0000003911167c24 */ /* 0x000fe4000f8e02ff */
[----:B------:R-:W-:Y:S05]  /*05b0*/  @!P0 BRA `(.L_x_9) ;  /* 0x0000001000ac8947 */ /* 0x000fea0003800000 */
        /* <DEDUP_REMOVED lines=284> */
[----:B------:R-:W3:Y:S08]  /*1780*/  @P0 LDC.64 R20, c[0x0][0x480] ;  /* 0x00012000ff140b82 */ /* 0x000ef00000000a00 */
[----:B------:R-:W4:Y:S01]  /*1790*/  @P0 LDC R27, c[0x0][0x488] ;  /* 0x00012200ff1b0b82 */ /* 0x000f220000000800 */
[C---:B-1----:R-:W-:Y:S01]  /*17a0*/  @P0 IMAD.HI.U32 R16, R19.reuse, R16, R18 ;  /* 0x0000001013100227 */ /* 0x042fe200078e0012 */
[----:B------:R-:W-:-:S04]  /*17b0*/  IADD3 R18, -R19, RZ, RZ ;  /* 0x000000ff13127210 */ /* 0x000fc80007ffe1ff */
[----:B------:R-:W-:-:S04]  /*17c0*/  @P0 SHF.R.U32.HI R16, RZ, R17, R16 ;  /* 0x00000011ff100219 */ /* 0x000fc80000011610 */
[----:B------:R-:W-:Y:S01]  /*17d0*/  @P0 IADD3 R17, -R16, RZ, RZ ;  /* 0x000000ff10110210 */ /* 0x000fe20007ffe1ff */
[----:B------:R-:W-:Y:S01]  /*17e0*/  IMAD R16, R18, UR34, R25 ;  /* 0x0000002212107c24 */ /* 0x000fe2000f8e0219 */
[----:B------:R-:W-:-:S03]  /*17f0*/  ULDC.64 UR34, c[0x0][0x478] ;  /* 0x00011e0000227ab9 */ /* 0x000fc60000000a00 */
[----:B--2---:R-:W-:Y:S02]  /*1800*/  @P0 IMAD R18, R17, R29, R19 ;  /* 0x0000001d11120224 */ /* 0x004fe400078e0213 */
[C---:B------:R-:W-:Y:S02]  /*1810*/  IMAD R7, R16.reuse, UR29, R7 ;  /* 0x0000001d10077c24 */ /* 0x040fe4000f8e0207 */
[C---:B------:R-:W-:Y:S02]  /*1820*/  IMAD R23, R16.reuse, UR34, R23 ;  /* 0x0000002210177c24 */ /* 0x040fe4000f8e0217 */
[----:B------:R-:W-:Y:S02]  /*1830*/  IMAD R22, R16, UR35, R22 ;  /* 0x0000002310167c24 */ /* 0x000fe4000f8e0216 */
[C---:B---3--:R-:W-:Y:S02]  /*1840*/  @P0 IMAD R7, R18.reuse, R20, R7 ;  /* 0x0000001412070224 */ /* 0x048fe400078e0207 */
[----:B------:R-:W-:-:S02]  /*1850*/  @P0 IMAD R23, R18, R21, R23 ;  /* 0x0000001512170224 */ /* 0x000fc400078e0217 */
[----:B----4-:R-:W-:-:S07]  /*1860*/  @P0 IMAD R22, R18, R27, R22 ;  /* 0x0000001b12160224 */ /* 0x010fce00078e0216 */
.L_x_9:
[----:B------:R-:W-:Y:S01]  /*1870*/  IADD3 R16, P0, R23, UR30, RZ ;  /* 0x0000001e17107c10 */ /* 0x000fe2000ff1e0ff */
[----:B------:R-:W-:Y:S01]  /*1880*/  ULDC.64 UR34, c[0x0][0x228] ;  /* 0x00008a0000227ab9 */ /* 0x000fe20000000a00 */
[----:B------:R-:W-:Y:S02]  /*1890*/  IADD3 R17, P2, R5, R22, RZ ;  /* 0x0000001605117210 */ /* 0x000fe40007f5e0ff */
[----:B------:R-:W-:Y:S02]  /*18a0*/  LEA.HI.X.SX32 R21, R8, RZ, 0x1, P0 ;  /* 0x000000ff08157211 */ /* 0x000fe400000f0eff */
[----:B------:R-:W-:Y:S02]  /*18b0*/  LEA R24, P3, R16, UR32, 0x1 ;  /* 0x0000002010187c11 */ /* 0x000fe4000f8608ff */
[----:B------:R-:W-:Y:S02]  /*18c0*/  IADD3 R19, P0, R0, R23, RZ ;  /* 0x0000001700137210 */ /* 0x000fe40007f1e0ff */
[----:B------:R-:W-:-:S02]  /*18d0*/  LEA.HI.X R25, R16, UR33, R21, 0x1, P3 ;  /* 0x0000002110197c11 */ /* 0x000fc400098f0c15 */
[----:B------:R-:W-:Y:S02]  /*18e0*/  LEA.HI.X.SX32 R26, R5, RZ, 0x1, P2 ;  /* 0x000000ff051a7211 */ /* 0x000fe400010f0eff */
[----:B------:R-:W-:Y:S01]  /*18f0*/  LEA R16, P2, R17, UR34, 0x1 ;  /* 0x0000002211107c11 */ /* 0x000fe2000f8408ff */
[----:B------:R-:W2:Y:S01]  /*1900*/  LDG.E.U16 R24, desc[UR60][R24.64] ;  /* 0x0000003c18187981 */ /* 0x000ea2000c1e1500 */
[----:B------:R-:W-:Y:S02]  /*1910*/  LEA.HI.X.SX32 R20, R0, RZ, 0x1, P0 ;  /* 0x000000ff00147211 */ /* 0x000fe400000f0eff */
[----:B------:R-:W-:Y:S02]  /*1920*/  LEA R18, P3, R19, UR32, 0x1 ;  /* 0x0000002013127c11 */ /* 0x000fe4000f8608ff */
[----:B------:R-:W-:Y:S02]  /*1930*/  IADD3 R21, P0, R22, UR31, RZ ;  /* 0x0000001f16157c10 */ /* 0x000fe4000ff1e0ff */
[----:B------:R-:W-:-:S02]  /*1940*/  LEA.HI.X R17, R17, UR35, R26, 0x1, P2 ;  /* 0x0000002311117c11 */ /* 0x000fc400090f0c1a */
[----:B------:R-:W-:Y:S02]  /*1950*/  LEA.HI.X R19, R19, UR33, R20, 0x1, P3 ;  /* 0x0000002113137c11 */ /* 0x000fe400098f0c14 */
[----:B------:R-:W-:Y:S01]  /*1960*/  LEA.HI.X.SX32 R26, R9, RZ, 0x1, P0 ;  /* 0x000000ff091a7211 */ /* 0x000fe200000f0eff */
[----:B------:R-:W3:Y:S01]  /*1970*/  LDG.E.U16 R16, desc[UR60][R16.64] ;  /* 0x0000003c10107981 */ /* 0x000ee2000c1e1500 */
[----:B------:R-:W-:-:S03]  /*1980*/  LEA R20, P0, R21, UR34, 0x1 ;  /* 0x0000002215147c11 */ /* 0x000fc6000f8008ff */
[----:B------:R-:W4:Y:S01]  /*1990*/  LDG.E.U16 R18, desc[UR60][R18.64] ;  /* 0x0000003c12127981 */ /* 0x000f22000c1e1500 */
[----:B------:R-:W-:-:S05]  /*19a0*/  LEA.HI.X R21, R21, UR35, R26, 0x1, P0 ;  /* 0x0000002315157c11 */ /* 0x000fca00080f0c1a */
[----:B------:R-:W5:Y:S01]  /*19b0*/  LDG.E.U16 R20, desc[UR60][R20.64] ;  /* 0x0000003c14147981 */ /* 0x000f62000c1e1500 */
[----:B------:R-:W-:-:S04]  /*19c0*/  IMAD.WIDE.U32 R26, R22, 0x2, R10 ;  /* 0x00000002161a7825 */ /* 0x000fc800078e000a */
[----:B------:R-:W-:Y:S02]  /*19d0*/  IMAD.WIDE.U32 R22, R23, 0x2, R12 ;  /* 0x0000000217167825 */ /* 0x000fe400078e000c */
[----:B------:R-:W5:Y:S04]  /*19e0*/  LDG.E.U16 R26, desc[UR60][R26.64] ;  /* 0x0000003c1a1a7981 */ /* 0x000f68000c1e1500 */
[----:B------:R-:W5:Y:S01]  /*19f0*/  LDG.E.U16 R22, desc[UR60][R22.64] ;  /* 0x0000003c16167981 */ /* 0x000f62000c1e1500 */
[----:B------:R-:W-:-:S04]  /*1a00*/  IADD3 R6, P0, R4, R6, RZ ;  /* 0x0000000604067210 */ /* 0x000fc80007f1e0ff */
[----:B------:R-:W-:Y:S02]  /*1a10*/  IADD3.X R3, RZ, R3, RZ, P0, !PT ;  /* 0x00000003ff037210 */ /* 0x000fe400007fe4ff */
[----:B------:R-:W-:-:S04]  /*1a20*/  ISETP.GE.U32.AND P0, PT, R6, UR4, PT ;  /* 0x0000000406007c0c */ /* 0x000fc8000bf06070 */
[----:B------:R-:W-:Y:S01]  /*1a30*/  ISETP.GE.AND.EX P0, PT, R3, UR58, PT, P0 ;  /* 0x0000003a03007c0c */ /* 0x000fe2000bf06300 */
[----:B--2---:R-:W-:Y:S02]  /*1a40*/  HADD2.F32 R24, -RZ, R24.H0_H0 ;  /* 0x20000018ff187230 */ /* 0x004fe40000004100 */
[----:B---3--:R-:W-:Y:S02]  /*1a50*/  HADD2.F32 R29, -RZ, R16.H0_H0 ;  /* 0x20000010ff1d7230 */ /* 0x008fe40000004100 */
[----:B----4-:R-:W-:-:S03]  /*1a60*/  HADD2.F32 R28, -RZ, R18.H0_H0 ;  /* 0x20000012ff1c7230 */ /* 0x010fc60000004100 */
[----:B------:R-:W-:Y:S01]  /*1a70*/  FMUL.FTZ R16, R24, R29 ;  /* 0x0000001d18107220 */ /* 0x000fe20000410000 */
[----:B-----5:R-:W-:-:S05]  /*1a80*/  HADD2.F32 R25, -RZ, R20.H0_H0 ;  /* 0x20000014ff197230 */ /* 0x020fca0000004100 */
[----:B------:R-:W-:-:S05]  /*1a90*/  FMUL.FTZ R17, R28, R25 ;  /* 0x000000191c117220 */ /* 0x000fca0000410000 */
[----:B------:R-:W-:Y:S01]  /*1aa0*/  F2FP.F16.F32.PACK_AB R18, R17, R16 ;  /* 0x000000101112723e */ /* 0x000fe200000000ff */
[----:B------:R-:W-:Y:S02]  /*1ab0*/  HADD2.F32 R17, -RZ, R26.H0_H0 ;  /* 0x2000001aff117230 */ /* 0x000fe40000004100 */
[----:B------:R-:W-:Y:S02]  /*1ac0*/  HADD2.F32 R16, -RZ, R22.H0_H0 ;  /* 0x20000016ff107230 */ /* 0x000fe40000004100 */
[--C-:B------:R-:W-:Y:S02]  /*1ad0*/  HADD2.F32 R19, -RZ, R18.reuse.H0_H0 ;  /* 0x20000012ff137230 */ /* 0x100fe40000004100 */
[----:B------:R-:W-:Y:S02]  /*1ae0*/  HADD2.F32 R18, -RZ, R18.H1_H1 ;  /* 0x30000012ff127230 */ /* 0x000fe40000004100 */
[----:B------:R-:W-:Y:S01]  /*1af0*/  FMUL.FTZ R21, R28, R17 ;  /* 0x000000111c157220 */ /* 0x000fe20000410000 */
[----:B------:R-:W-:-:S02]  /*1b00*/  FMUL.FTZ R29, R29, R16 ;  /* 0x000000101d1d7220 */ /* 0x000fc40000410000 */
[----:B------:R-:W-:-:S03]  /*1b10*/  FADD.FTZ R18, R19, -R18 ;  /* 0x8000001213127221 */ /* 0x000fc60000010000 */
[----:B------:R-:W-:Y:S02]  /*1b20*/  F2FP.F16.F32.PACK_AB R29, RZ, R29 ;  /* 0x0000001dff1d723e */ /* 0x000fe400000000ff */
[----:B------:R-:W-:-:S03]  /*1b30*/  F2FP.F16.F32.PACK_AB R18, R21, R18 ;  /* 0x000000121512723e */ /* 0x000fc600000000ff */
[----:B------:R-:W-:Y:S02]  /*1b40*/  HADD2.F32 R20, -RZ, R29.H0_H0 ;  /* 0x2000001dff147230 */ /* 0x000fe40000004100 */
[----:B------:R-:W-:Y:S02]  /*1b50*/  HADD2.F32 R19, -RZ, R18.H1_H1 ;  /* 0x30000012ff137230 */ /* 0x000fe40000004100 */
[----:B------:R-:W-:Y:S01]  /*1b60*/  FMUL.FTZ R17, R24, R17 ;  /* 0x0000001118117220 */ /* 0x000fe20000410000 */
[----:B------:R-:W-:Y:S02]  /*1b70*/  FMUL.FTZ R16, R25, R16 ;  /* 0x0000001019107220 */ /* 0x000fe40000410000 */
[----:B------:R-:W-:Y:S02]  /*1b80*/  FADD.FTZ R19, R19, -R20 ;  /* 0x8000001413137221 */ /* 0x000fe40000010000 */
[----:B------:R-:W-:-:S03]  /*1b90*/  F2FP.F16.F32.PACK_AB R20, RZ, R17 ;  /* 0x00000011ff14723e */ /* 0x000fc600000000ff */
[----:B------:R-:W-:Y:S01]  /*1ba0*/  F2FP.F16.F32.PACK_AB R19, R16, R19 ;  /* 0x000000131013723e */ /* 0x000fe200000000ff */
[----:B0-----:R-:W-:-:S04]  /*1bb0*/  IMAD.WIDE.U32 R16, R7, 0x2, R14 ;  /* 0x0000000207107825 */ /* 0x001fc800078e000e */
[----:B------:R-:W-:Y:S02]  /*1bc0*/  HADD2.F32 R22, -RZ, R20.H0_H0 ;  /* 0x20000014ff167230 */ /* 0x000fe40000004100 */
[----:B------:R-:W-:Y:S02]  /*1bd0*/  HADD2.F32 R7, -RZ, R19.H1_H1 ;  /* 0x30000013ff077230 */ /* 0x000fe40000004100 */
[----:B------:R-:W-:-:S04]  /*1be0*/  IMAD.WIDE R20, R2, 0x2, R16 ;  /* 0x0000000202147825 */ /* 0x000fc800078e0210 */
[----:B------:R-:W-:Y:S01]  /*1bf0*/  FADD.FTZ R7, R7, -R22 ;  /* 0x8000001607077221 */ /* 0x000fe20000010000 */
[----:B------:R-:W-:-:S04]  /*1c00*/  IMAD.WIDE R22, R2, 0x2, R20 ;  /* 0x0000000202167825 */ /* 0x000fc800078e0214 */
[----:B------:R-:W-:Y:S01]  /*1c10*/  F2FP.F16.F32.PACK_AB R7, RZ, R7 ;  /* 0x00000007ff07723e */ /* 0x000fe200000000ff */
[----:B------:R1:W-:Y:S04]  /*1c20*/  STG.E.U16 desc[UR60][R16.64], R18 ;  /* 0x0000001210007986 */ /* 0x0003e8000c10153c */
[----:B------:R1:W-:Y:S04]  /*1c30*/  STG.E.U16 desc[UR60][R20.64], R19 ;  /* 0x0000001314007986 */ /* 0x0003e8000c10153c */
[----:B------:R1:W-:Y:S01]  /*1c40*/  STG.E.U16 desc[UR60][R22.64], R7 ;  /* 0x0000000716007986 */ /* 0x0003e2000c10153c */
[----:B------:R-:W-:Y:S05]  /*1c50*/  @!P0 BRA `(.L_x_10) ;  /* 0xffffffe800148947 */ /* 0x000fea000383ffff */
[----:B------:R-:W-:Y:S05]  /*1c60*/  BSYNC B0 ;  /* 0x0000000000007941 */ /* 0x000fea0003800000 */
.L_x_8:
[----:B------:R-:W-:Y:S05]  /*1c70*/  EXIT ;  /* 0x000000000000794d */ /* 0x000fea0003800000 */
.L_x_11:
        /* <DEDUP_REMOVED lines=16> */
.L_x_90:


//--------------------- .text._ZN2at6native12cross_kernelIN3c104HalfE16OffsetCalculatorILi3EjLb0EElEEviPT_PKS6_S9_T0_T1_SB_SB_ --------------------------
	.section	.text._ZN2at6native12cross_kernelIN3c104HalfE16OffsetCalculatorILi3EjLb0EElEEviPT_PKS6_S9_T0_T1_SB_SB_,"ax",@progbits
	.align	128
        .global         _ZN2at6native12cross_kernelIN3c104HalfE16OffsetCalculatorILi3EjLb0EElEEviPT_PKS6_S9_T0_T1_SB_SB_
        .type           _ZN2at6native12cross_kernelIN3c104HalfE16OffsetCalculatorILi3EjLb0EElEEviPT_PKS6_S9_T0_T1_SB_SB_,@function
        .size           _ZN2at6native12cross_kernelIN3c104HalfE16OffsetCalculatorILi3EjLb0EElEEviPT_PKS6_S9_T0_T1_SB_SB_,(.L_x_91 - _ZN2at6native12cross_kernelIN3c104HalfE16OffsetCalculatorILi3EjLb0EElEEviPT_PKS6_S9_T0_T1_SB_SB_)
        .other          _ZN2at6native12cross_kernelIN3c104HalfE16OffsetCalculatorILi3EjLb0EElEEviPT_PKS6_S9_T0_T1_SB_SB_,@"STO_CUDA_ENTRY STV_DEFAULT"
_ZN2at6native12cross_kernelIN3c104HalfE16OffsetCalculatorILi3EjLb0EElEEviPT_PKS6_S9_T0_T1_SB_SB_:
.text._ZN2at6native12cross_kernelIN3c104HalfE16OffsetCalculatorILi3EjLb0EElEEviPT_PKS6_S9_T0_T1_SB_SB_:
        /* <DEDUP_REMOVED lines=15> */
[----:B------:R-:W-:Y:S01]  /*00f0*/  ULDC UR29, c[0x0][0xc] ;  /* 0x00000300001d7ab9 */ /* 0x000fe20000000800 */
[----:B------:R-:W-:Y:S01]  /*0100*/  ULDC UR25, c[0x0][0x230] ;  /* 0x00008c0000197ab9 */ /* 0x000fe20000000800 */
[----:B------:R-:W-:Y:S01]  /*0110*/  USHF.L.U64.HI UR5, UR6, 0x1, UR7 ;  /* 0x0000000106057899 */ /* 0x000fe20008010207 */
[----:B------:R-:W-:Y:S01]  /*0120*/  ISETP.NE.AND P1, PT, RZ, UR25, PT ;  /* 0x00000019ff007c0c */ /* 0x000fe2000bf25270 */
[----:B------:R-:W1:Y:S01]  /*0130*/  LDC.64 R4, c[0x0][0x220] ;  /* 0x00008800ff047b82 */ /* 0x000e620000000a00 */
[----:B------:R-:W-:Y:S01]  /*0140*/  USHF.L.U64.HI UR7, UR8, 0x1, UR9 ;  /* 0x0000000108077899 */ /* 0x000fe20008010209 */
[----:B------:R-:W-:Y:S01]  /*0150*/  IMAD R0, R11, UR29, RZ ;  /* 0x0000001d0b007c24 */ /* 0x000fe2000f8e02ff */
[----:B------:R-:W-:-:S02]  /*0160*/  USHF.L.U32 UR6, UR6, 0x1, URZ ;  /* 0x0000000106067899 */ /* 0x000fc4000800063f */
[----:B------:R-:W-:Y:S01]  /*0170*/  USHF.L.U32 UR8, UR8, 0x1, URZ ;  /* 0x0000000108087899 */ /* 0x000fe2000800063f */
[----:B------:R-:W-:Y:S02]  /*0180*/  ULDC.64 UR30, c[0x0][0x208] ;  /* 0x00008200001e7ab9 */ /* 0x000fe40000000a00 */
        /* <DEDUP_REMOVED lines=49> */
.L_x_14:
[----:B------:R-:W-:Y:S02]  /*04a0*/  MOV R20, RZ ;  /* 0x000000ff00147202 */ /* 0x000fe40000000f00 */
[----:B------:R-:W-:Y:S01]  /*04b0*/  CS2R R10, SRZ ;  /* 0x00000000000a7805 */ /* 0x000fe2000001ff00 */
[----:B------:R-:W-:Y:S06]  /*04c0*/  @!P1 BRA `(.L_x_13) ;  /* 0x0000001400189947 */ /* 0x000fec0003800000 */
[----:B------:R-:W-:Y:S01]  /*04d0*/  HFMA2.MMA R10, -RZ, RZ, 0, 0 ;  /* 0x00000000ff0a7435 */ /* 0x000fe200000001ff */
[----:B------:R-:W-:Y:S01]  /*04e0*/  MOV R11, R8 ;  /* 0x00000008000b7202 */ /* 0x000fe20000000f00 */
[----:B------:R-:W-:Y:S01]  /*04f0*/  ULDC.64 UR34, c[0x0][0x238] ;  /* 0x00008e0000227ab9 */ /* 0x000fe20000000a00 */
[----:B------:R-:W-:Y:S01]  /*0500*/  ISETP.NE.AND P0, PT, R18, 0x1, PT ;  /* 0x000000011200780c */ /* 0x000fe20003f05270 */
[----:B------:R-:W-:-:S06]  /*0510*/  ULDC UR36, c[0x0][0x368] ;  /* 0x0000da0000247ab9 */ /* 0x000fcc0000000800 */
        /* <DEDUP_REMOVED lines=9> */
[----:B------:R-:W-:Y:S01]  /*05b0*/  MOV R12, RZ ;  /* 0x000000ff000c7202 */ /* 0x000fe20000000f00 */
[----:B------:R-:W-:Y:S01]  /*05c0*/  ULDC.64 UR34, c[0x0][0x240] ;  /* 0x0000900000227ab9 */ /* 0x000fe20000000a00 */
[----:B------:R-:W-:Y:S02]  /*05d0*/  MOV R13, R14 ;  /* 0x0000000e000d7202 */ /* 0x000fe40000000f00 */
[----:B------:R-:W-:Y:S01]  /*05e0*/  ISETP.NE.AND P0, PT, R18, 0x2, PT ;  /* 0x000000021200780c */ /* 0x000fe20003f05270 */
        /* <DEDUP_REMOVED lines=284> */
[----:B------:R-:W-:Y:S01]  /*17b0*/  MOV R14, RZ ;  /* 0x000000ff000e7202 */ /* 0x000fe20000000f00 */
[----:B------:R-:W-:Y:S01]  /*17c0*/  ULDC UR36, c[0x0][0x474] ;  /* 0x00011d0000247ab9 */ /* 0x000fe20000000800 */
[----:B------:R-:W-:-:S03]  /*17d0*/  MOV R15, R21 ;  /* 0x00000015000f7202 */ /* 0x000fc60000000f00 */
[----:B------:R-:W-:Y:S01]  /*17e0*/  IMAD.HI.U32 R14, R21, UR35, R14 ;  /* 0x00000023150e7c27 */ /* 0x000fe2000f8e000e */
[----:B------:R-:W-:-:S05]  /*17f0*/  ULDC UR35, c[0x0][0x350] ;  /* 0x0000d40000237ab9 */ /* 0x000fca0000000800 */
[----:B------:R-:W0:Y:S01]  /*1800*/  @P0 LDC.64 R12, c[0x0][0x358] ;  /* 0x0000d600ff0c0b82 */ /* 0x000e220000000a00 */
[----:B------:R-:W-:Y:S02]  /*1810*/  SHF.R.U32.HI R15, RZ, UR35, R14 ;  /* 0x00000023ff0f7c19 */ /* 0x000fe4000801160e */
[----:B------:R-:W-:-:S05]  /*1820*/  @P0 MOV R14, RZ ;  /* 0x000000ff000e0202 */ /* 0x000fca0000000f00 */
[----:B------:R-:W1:Y:S08]  /*1830*/  @P0 LDC R22, c[0x0][0x354] ;  /* 0x0000d500ff160b82 */ /* 0x000e700000000800 */
[----:B------:R-:W2:Y:S08]  /*1840*/  @P0 LDC.64 R16, c[0x0][0x480] ;  /* 0x00012000ff100b82 */ /* 0x000eb00000000a00 */
[----:B------:R-:W3:Y:S01]  /*1850*/  @P0 LDC R23, c[0x0][0x488] ;  /* 0x00012200ff170b82 */ /* 0x000ee20000000800 */
[C---:B0-----:R-:W-:Y:S01]  /*1860*/  @P0 IMAD.HI.U32 R12, R15.reuse, R12, R14 ;  /* 0x0000000c0f0c0227 */ /* 0x041fe200078e000e */
[----:B------:R-:W-:-:S04]  /*1870*/  IADD3 R14, -R15, RZ, RZ ;  /* 0x000000ff0f0e7210 */ /* 0x000fc80007ffe1ff */
[----:B------:R-:W-:Y:S01]  /*1880*/  @P0 SHF.R.U32.HI R12, RZ, R13, R12 ;  /* 0x0000000dff0c0219 */ /* 0x000fe2000001160c */
[----:B------:R-:W-:Y:S01]  /*1890*/  IMAD R21, R14, UR34, R21 ;  /* 0x000000220e157c24 */ /* 0x000fe2000f8e0215 */
[----:B------:R-:W-:Y:S02]  /*18a0*/  ULDC.64 UR34, c[0x0][0x478] ;  /* 0x00011e0000227ab9 */ /* 0x000fe40000000a00 */
[----:B------:R-:W-:Y:S01]  /*18b0*/  @P0 IADD3 R13, -R12, RZ, RZ ;  /* 0x000000ff0c0d0210 */ /* 0x000fe20007ffe1ff */
[C---:B------:R-:W-:Y:S02]  /*18c0*/  IMAD R11, R21.reuse, UR36, R11 ;  /* 0x00000024150b7c24 */ /* 0x040fe4000f8e020b */
[----:B------:R-:W-:Y:S02]  /*18d0*/  IMAD R10, R21, UR34, R10 ;  /* 0x00000022150a7c24 */ /* 0x000fe4000f8e020a */
[----:B-1----:R-:W-:Y:S02]  /*18e0*/  @P0 IMAD R15, R13, R22, R15 ;  /* 0x000000160d0f0224 */ /* 0x002fe400078e020f */
[----:B------:R-:W-:-:S02]  /*18f0*/  IMAD R20, R21, UR35, R20 ;  /* 0x0000002315147c24 */ /* 0x000fc4000f8e0214 */
[C---:B--2---:R-:W-:Y:S02]  /*1900*/  @P0 IMAD R11, R15.reuse, R16, R11 ;  /* 0x000000100f0b0224 */ /* 0x044fe400078e020b */
[C---:B------:R-:W-:Y:S02]  /*1910*/  @P0 IMAD R10, R15.reuse, R17, R10 ;  /* 0x000000110f0a0224 */ /* 0x040fe400078e020a */
[----:B---3--:R-:W-:-:S07]  /*1920*/  @P0 IMAD R20, R15, R23, R20 ;  /* 0x000000170f140224 */ /* 0x008fce00078e0214 */
.L_x_13:
        /* <DEDUP_REMOVED lines=10> */
[----:B------:R-:W-:Y:S02]  /*19d0*/  LEA R14, P0, R6, R24, 0x1 ;  /* 0x00000018060e7211 */ /* 0x000fe400078008ff */
[----:B------:R-:W-:Y:S01]  /*19e0*/  IADD3 R12, P2, R16, -UR6, RZ ;  /* 0x80000006100c7c10 */ /* 0x000fe2000ff5e0ff */
[----:B------:R-:W2:Y:S01]  /*19f0*/  LDG.E.U16 R24, desc[UR30][R24.64] ;  /* 0x0000001e18187981 */ /* 0x000ea2000c1e1500 */
[----:B------:R-:W-:Y:S02]  /*1a00*/  IADD3.X R15, R7, R25, RZ, P0, !PT ;  /* 0x00000019070f7210 */ /* 0x000fe400007fe4ff */
[----:B------:R-:W-:Y:S01]  /*1a10*/  IADD3.X R13, R17, ~UR5, RZ, P2, !PT ;  /* 0x80000005110d7c10 */ /* 0x000fe200097fe4ff */
[----:B------:R-:W3:Y:S04]  /*1a20*/  LDG.E.U16 R16, desc[UR30][R16.64] ;  /* 0x0000001e10107981 */ /* 0x000ee8000c1e1500 */
[----:B------:R-:W4:Y:S04]  /*1a30*/  LDG.E.U16 R14, desc[UR30][R14.64] ;  /* 0x0000001e0e0e7981 */ /* 0x000f28000c1e1500 */
[----:B------:R-:W5:Y:S01]  /*1a40*/  LDG.E.U16 R27, desc[UR30][R12.64] ;  /* 0x0000001e0c1b7981 */ /* 0x000f62000c1e1500 */
[----:B------:R-:W-:Y:S01]  /*1a50*/  IADD3 R20, P0, R12, -UR6, RZ ;  /* 0x800000060c147c10 */ /* 0x000fe2000ff1e0ff */
[----:B------:R-:W-:-:S03]  /*1a60*/  IMAD.WIDE.U32 R22, R10, 0x2, R4 ;  /* 0x000000020a167825 */ /* 0x000fc600078e0004 */
[----:B------:R-:W-:-:S03]  /*1a70*/  IADD3.X R21, R13, ~UR5, RZ, P0, !PT ;  /* 0x800000050d157c10 */ /* 0x000fc600087fe4ff */
[----:B------:R-:W5:Y:S04]  /*1a80*/  LDG.E.U16 R22, desc[UR30][R22.64] ;  /* 0x0000001e16167981 */ /* 0x000f68000c1e1500 */
[----:B------:R-:W5:Y:S01]  /*1a90*/  LDG.E.U16 R20, desc[UR30][R20.64] ;  /* 0x0000001e14147981 */ /* 0x000f62000c1e1500 */
[----:B--2---:R-:W-:Y:S02]  /*1aa0*/  HADD2.F32 R10, -RZ, R24.H0_H0 ;  /* 0x20000018ff0a7230 */ /* 0x004fe40000004100 */
[----:B---3--:R-:W-:Y:S02]  /*1ab0*/  HADD2.F32 R26, -RZ, R16.H0_H0 ;  /* 0x20000010ff1a7230 */ /* 0x008fe40000004100 */
[----:B----4-:R-:W-:Y:S02]  /*1ac0*/  HADD2.F32 R25, -RZ, R14.H0_H0 ;  /* 0x2000000eff197230 */ /* 0x010fe40000004100 */
[----:B-----5:R-:W-:-:S02]  /*1ad0*/  HADD2.F32 R16, -RZ, R27.H0_H0 ;  /* 0x2000001bff107230 */ /* 0x020fc40000004100 */
[----:B------:R-:W-:-:S03]  /*1ae0*/  FMUL.FTZ R14, R10, R26 ;  /* 0x0000001a0a0e7220 */ /* 0x000fc60000410000 */
        /* <DEDUP_REMOVED lines=8> */
[----:B------:R-:W-:Y:S02]  /*1b70*/  FADD.FTZ R12, R12, -R15 ;  /* 0x8000000f0c0c7221 */ /* 0x000fe40000010000 */
[----:B------:R-:W-:-:S03]  /*1b80*/  F2FP.F16.F32.PACK_AB R26, RZ, R26 ;  /* 0x0000001aff1a723e */ /* 0x000fc600000000ff */
[----:B------:R-:W-:Y:S02]  /*1b90*/  F2FP.F16.F32.PACK_AB R12, R25, R12 ;  /* 0x0000000c190c723e */ /* 0x000fe400000000ff */
[----:B------:R-:W-:-:S03]  /*1ba0*/  HADD2.F32 R15, -RZ, R26.H0_H0 ;  /* 0x2000001aff0f7230 */ /* 0x000fc60000004100 */
[----:B------:R-:W-:Y:S02]  /*1bb0*/  HADD2.F32 R14, -RZ, R12.H1_H1 ;  /* 0x3000000cff0e7230 */ /* 0x000fe40000004100 */
[----:B------:R-:W-:Y:S01]  /*1bc0*/  FMUL.FTZ R10, R10, R17 ;  /* 0x000000110a0a7220 */ /* 0x000fe20000410000 */
[----:B------:R-:W-:Y:S02]  /*1bd0*/  FMUL.FTZ R13, R16, R13 ;  /* 0x0000000d100d7220 */ /* 0x000fe40000410000 */
[----:B------:R-:W-:Y:S02]  /*1be0*/  FADD.FTZ R14, R14, -R15 ;  /* 0x8000000f0e0e7221 */ /* 0x000fe40000010000 */
[----:B------:R-:W-:Y:S01]  /*1bf0*/  F2FP.F16.F32.PACK_AB R15, RZ, R10 ;  /* 0x0000000aff0f723e */ /* 0x000fe200000000ff */
[----:B------:R-:W-:Y:S02]  /*1c00*/  IMAD.WIDE.U32 R10, R11, 0x2, R2 ;  /* 0x000000020b0a7825 */ /* 0x000fe400078e0002 */
[----:B------:R-:W-:-:S02]  /*1c10*/  F2FP.F16.F32.PACK_AB R13, R13, R14 ;  /* 0x0000000e0d0d723e */ /* 0x000fc400000000ff */
[----:B------:R-:W-:Y:S01]  /*1c20*/  HADD2.F32 R16, -RZ, R15.H0_H0 ;  /* 0x2000000fff107230 */ /* 0x000fe20000004100 */
[----:B------:R-:W-:Y:S02]  /*1c30*/  IADD3 R14, P0, R10, UR8, RZ ;  /* 0x000000080a0e7c10 */ /* 0x000fe4000ff1e0ff */
[----:B------:R-:W-:-:S05]  /*1c40*/  HADD2.F32 R15, -RZ, R13.H1_H1 ;  /* 0x3000000dff0f7230 */ /* 0x000fca0000004100 */
[----:B------:R-:W-:Y:S01]  /*1c50*/  FADD.FTZ R17, R15, -R16 ;  /* 0x800000100f117221 */ /* 0x000fe20000010000 */
[----:B------:R-:W-:Y:S02]  /*1c60*/  IADD3.X R15, R11, UR7, RZ, P0, !PT ;  /* 0x000000070b0f7c10 */ /* 0x000fe400087fe4ff */
[----:B------:R-:W-:Y:S02]  /*1c70*/  IADD3 R16, P0, R14, UR8, RZ ;  /* 0x000000080e107c10 */ /* 0x000fe4000ff1e0ff */
[----:B------:R-:W-:Y:S02]  /*1c80*/  F2FP.F16.F32.PACK_AB R20, RZ, R17 ;  /* 0x00000011ff14723e */ /* 0x000fe400000000ff */
[----:B------:R-:W-:Y:S02]  /*1c90*/  IADD3.X R17, R15, UR7, RZ, P0, !PT ;  /* 0x000000070f117c10 */ /* 0x000fe400087fe4ff */
[----:B------:R-:W-:Y:S01]  /*1ca0*/  IADD3 R8, P0, R0, R8, RZ ;  /* 0x0000000800087210 */ /* 0x000fe20007f1e0ff */
[----:B------:R0:W-:Y:S03]  /*1cb0*/  STG.E.U16 desc[UR30][R10.64], R12 ;  /* 0x0000000c0a007986 */ /* 0x0001e6000c10151e */
[----:B------:R-:W-:Y:S01]  /*1cc0*/  IADD3.X R9, RZ, R9, RZ, P0, !PT ;  /* 0x00000009ff097210 */ /* 0x000fe200007fe4ff */
[----:B------:R0:W-:Y:S01]  /*1cd0*/  STG.E.U16 desc[UR30][R14.64], R13 ;  /* 0x0000000d0e007986 */ /* 0x0001e2000c10151e */
[----:B------:R-:W-:-:S03]  /*1ce0*/  ISETP.GE.U32.AND P0, PT, R8, UR9, PT ;  /* 0x0000000908007c0c */ /* 0x000fc6000bf06070 */
[----:B------:R0:W-:Y:S01]  /*1cf0*/  STG.E.U16 desc[UR30][R16.64], R20 ;  /* 0x0000001410007986 */ /* 0x0001e2000c10151e */
[----:B------:R-:W-:-:S13]  /*1d00*/  ISETP.GE.AND.EX P0, PT, R9, UR4, PT, P0 ;  /* 0x0000000409007c0c */ /* 0x000fda000bf06300 */
[----:B0-----:R-:W-:Y:S05]  /*1d10*/  @!P0 BRA `(.L_x_14) ;  /* 0xffffffe400e08947 */ /* 0x001fea000383ffff */
[----:B------:R-:W-:Y:S05]  /*1d20*/  BSYNC B0 ;  /* 0x0000000000007941 */ /* 0x000fea0003800000 */
.L_x_12:
[----:B------:R-:W-:Y:S05]  /*1d30*/  EXIT ;  /* 0x000000000000794d */ /* 0x000fea0003800000 */
.L_x_15:
        /* <DEDUP_REMOVED lines=12> */
.L_x_91:


//--------------------- .text._ZN2at6native12cross_kernelIN3c107complexIfEE16OffsetCalculatorILi3EjLb0EEiEEviPT_PKS7_SA_T0_T1_SC_SC_ --------------------------
	.section	.text._ZN2at6native12cross_kernelIN3c107complexIfEE16OffsetCalculatorILi3EjLb0EEiEEviPT_PKS7_SA_T0_T1_SC_SC_,"ax",@progbits
	.align	128
        .global         _ZN2at6native12cross_kernelIN3c107complexIfEE16OffsetCalculatorILi3EjLb0EEiEEviPT_PKS7_SA_T0_T1_SC_SC_
        .type           _ZN2at6native12cross_kernelIN3c107complexIfEE16OffsetCalculatorILi3EjLb0EEiEEviPT_PKS7_SA_T0_T1_SC_SC_,@function
        .size           _ZN2at6native12cross_kernelIN3c107complexIfEE16OffsetCalculatorILi3EjLb0EEiEEviPT_PKS7_SA_T0_T1_SC_SC_,(.L_x_92 - _ZN2at6native12cross_kernelIN3c107complexIfEE16OffsetCalculatorILi3EjLb0EEiEEviPT_PKS7_SA_T0_T1_SC_SC_)
        .other          _ZN2at6native12cross_kernelIN3c107complexIfEE16OffsetCalculatorILi3EjLb0EEiEEviPT_PKS7_SA_T0_T1_SC_SC_,@"STO_CUDA_ENTRY STV_DEFAULT"
_ZN2at6native12cross_kernelIN3c107complexIfEE16OffsetCalculatorILi3EjLb0EEiEEviPT_PKS7_SA_T0_T1_SC_SC_:
.text._ZN2at6native12cross_kernelIN3c107complexIfEE16OffsetCalculatorILi3EjLb0EEiEEviPT_PKS7_SA_T0_T1_SC_SC_:
        /* <DEDUP_REMOVED lines=12> */
[----:B------:R-:W-:Y:S01]  /*00c0*/  BSSY B0, `(.L_x_16) ;  /* 0x00001bd000007945 */ /* 0x000fe20003800000 */
[----:B------:R-:W-:Y:S01]  /*00d0*/  ULDC UR30, c[0x0][0xc] ;  /* 0x00000300001e7ab9 */ /* 0x000fe20000000800 */
[----:B------:R-:W-:Y:S01]  /*00e0*/  ULDC UR27, c[0x0][0x230] ;  /* 0x00008c00001b7ab9 */ /* 0x000fe20000000800 */
[----:B------:R-:W-:Y:S01]  /*00f0*/  MOV R19, R16 ;  /* 0x0000001000137202 */ /* 0x000fe20000000f00 */
[----:B------:R-:W-:Y:S01]  /*0100*/  IMAD R16, R5, UR30, RZ ;  /* 0x0000001e05107c24 */ /* 0x000fe2000f8e02ff */
[----:B------:R-:W-:Y:S01]  /*0110*/  ISETP.NE.AND P1, PT, RZ, UR27, PT ;  /* 0x0000001bff007c0c */ /* 0x000fe2000bf25270 */
[----:B------:R-:W-:Y:S01]  /*0120*/  ULDC.64 UR60, c[0x0][0x208] ;  /* 0x00008200003c7ab9 */ /* 0x000fe20000000a00 */
        /* <DEDUP_REMOVED lines=16> */
[----:B0-----:R-:W-:Y:S01]  /*0230*/  SHF.L.U32 R18, R3, 0x1, RZ ;  /* 0x0000000103127819 */ /* 0x001fe200000006ff */
[----:B------:R-:W-:Y:S01]  /*0240*/  ULDC UR42, c[0x0][0x294] ;  /* 0x0000a500002a7ab9 */ /* 0x000fe20000000800 */
[----:B------:R-:W-:Y:S01]  /*0250*/  SHF.L.U32 R0, R2, 0x1, RZ ;  /* 0x0000000102007819 */ /* 0x000fe200000006ff */
        /* <DEDUP_REMOVED lines=32> */
[----:B------:R-:W-:-:S05]  /*0460*/  ULDC.64 UR32, c[0x0][0x220] ;  /* 0x0000880000207ab9 */ /* 0x000fca0000000a00 */
.L_x_18:
[----:B------:R-:W-:Y:S01]  /*0470*/  HFMA2.MMA R21, -RZ, RZ, 0, 0 ;  /* 0x00000000ff157435 */ /* 0x000fe200000001ff */
[----:B0-----:R-:W-:Y:S02]  /*0480*/  MOV R7, RZ ;  /* 0x000000ff00077202 */ /* 0x001fe40000000f00 */
[----:B------:R-:W-:Y:S01]  /*0490*/  MOV R27, RZ ;  /* 0x000000ff001b7202 */ /* 0x000fe20000000f00 */
[----:B------:R-:W-:Y:S07]  /*04a0*/  @!P1 BRA `(.L_x_17) ;  /* 0x0000001000e09947 */ /* 0x000fee0003800000 */
[----:B------:R-:W0:Y:S01]  /*04b0*/  LDC.64 R6, c[0x0][0x230] ;  /* 0x00008c00ff067b82 */ /* 0x000e220000000a00 */
[----:B------:R-:W-:Y:S01]  /*04c0*/  MOV R4, RZ ;  /* 0x000000ff00047202 */ /* 0x000fe20000000f00 */
[----:B------:R-:W-:Y:S01]  /*04d0*/  ULDC.64 UR34, c[0x0][0x238] ;  /* 0x00008e0000227ab9 */ /* 0x000fe20000000a00 */
[----:B------:R-:W-:-:S03]  /*04e0*/  MOV R5, R19 ;  /* 0x0000001300057202 */ /* 0x000fc60000000f00 */
[----:B------:R-:W-:-:S05]  /*04f0*/  IMAD.HI.U32 R4, R19, UR34, R4 ;  /* 0x0000002213047c27 */ /* 0x000fca000f8e0004 */
[----:B------:R-:W-:Y:S01]  /*0500*/  SHF.R.U32.HI R5, RZ, UR35, R4 ;  /* 0x00000023ff057c19 */ /* 0x000fe20008011604 */
[----:B------:R-:W-:Y:S01]  /*0510*/  ULDC.64 UR34, c[0x0][0x360] ;  /* 0x0000d80000227ab9 */ /* 0x000fe20000000a00 */
[----:B0-----:R-:W-:Y:S02]  /*0520*/  ISETP.NE.AND P0, PT, R6, 0x1, PT ;  /* 0x000000010600780c */ /* 0x001fe40003f05270 */
[----:B------:R-:W-:-:S05]  /*0530*/  IADD3 R8, -R7, RZ, RZ ;  /* 0x000000ff07087210 */ /* 0x000fca0007ffe1ff */
[----:B------:R-:W-:-:S04]  /*0540*/  IMAD R7, R5, R8, R19 ;  /* 0x0000000805077224 */ /* 0x000fc800078e0213 */
[C---:B------:R-:W-:Y:S02]  /*0550*/  IMAD R27, R7.reuse, UR34, RZ ;  /* 0x00000022071b7c24 */ /* 0x040fe4000f8e02ff */
[C---:B------:R-:W-:Y:S02]  /*0560*/  IMAD R21, R7.reuse, UR35, RZ ;  /* 0x0000002307157c24 */ /* 0x040fe4000f8e02ff */
[----:B------:R-:W-:Y:S01]  /*0570*/  IMAD R7, R7, UR57, RZ ;  /* 0x0000003907077c24 */ /* 0x000fe2000f8e02ff */
        /* <DEDUP_REMOVED lines=278> */
[----:B------:R-:W-:-:S05]  /*16e0*/  MOV R12, RZ ;  /* 0x000000ff000c7202 */ /* 0x000fca0000000f00 */
[----:B------:R-:W-:-:S05]  /*16f0*/  IMAD.HI.U32 R10, R13, UR35, R12 ;  /* 0x000000230d0a7c27 */ /* 0x000fca000f8e000c */
[----:B------:R-:W-:Y:S01]  /*1700*/  SHF.R.U32.HI R11, RZ, UR28, R10 ;  /* 0x0000001cff0b7c19 */ /* 0x000fe2000801160a */
[----:B------:R-:W0:Y:S01]  /*1710*/  @P0 LDC.64 R4, c[0x0][0x358] ;  /* 0x0000d600ff040b82 */ /* 0x000e220000000a00 */
[----:B------:R-:W-:Y:S02]  /*1720*/  @P0 MOV R10, RZ ;  /* 0x000000ff000a0202 */ /* 0x000fe40000000f00 */
[----:B------:R-:W-:-:S05]  /*1730*/  IADD3 R6, -R11, RZ, RZ ;  /* 0x000000ff0b067210 */ /* 0x000fca0007ffe1ff */
[----:B------:R-:W1:Y:S08]  /*1740*/  @P0 LDC R15, c[0x0][0x354] ;  /* 0x0000d500ff0f0b82 */ /* 0x000e700000000800 */
[----:B------:R-:W2:Y:S08]  /*1750*/  @P0 LDC.64 R8, c[0x0][0x480] ;  /* 0x00012000ff080b82 */ /* 0x000eb00000000a00 */
[----:B------:R-:W3:Y:S01]  /*1760*/  @P0 LDC R12, c[0x0][0x488] ;  /* 0x00012200ff0c0b82 */ /* 0x000ee20000000800 */
[----:B0-----:R-:W-:-:S05]  /*1770*/  @P0 IMAD.HI.U32 R4, R11, R4, R10 ;  /* 0x000000040b040227 */ /* 0x001fca00078e000a */
[----:B------:R-:W-:-:S04]  /*1780*/  @P0 SHF.R.U32.HI R4, RZ, R5, R4 ;  /* 0x00000005ff040219 */ /* 0x000fc80000011604 */
[----:B------:R-:W-:Y:S01]  /*1790*/  @P0 IADD3 R10, -R4, RZ, RZ ;  /* 0x000000ff040a0210 */ /* 0x000fe20007ffe1ff */
[----:B------:R-:W-:Y:S01]  /*17a0*/  IMAD R4, R6, UR34, R13 ;  /* 0x0000002206047c24 */ /* 0x000fe2000f8e020d */
[----:B------:R-:W-:-:S03]  /*17b0*/  ULDC.64 UR34, c[0x0][0x478] ;  /* 0x00011e0000227ab9 */ /* 0x000fc60000000a00 */
[----:B-1----:R-:W-:Y:S02]  /*17c0*/  @P0 IMAD R10, R10, R15, R11 ;  /* 0x0000000f0a0a0224 */ /* 0x002fe400078e020b */
[C---:B------:R-:W-:Y:S02]  /*17d0*/  IMAD R27, R4.reuse, UR29, R27 ;  /* 0x0000001d041b7c24 */ /* 0x040fe4000f8e021b */
[C---:B------:R-:W-:Y:S02]  /*17e0*/  IMAD R21, R4.reuse, UR34, R21 ;  /* 0x0000002204157c24 */ /* 0x040fe4000f8e0215 */
[----:B------:R-:W-:Y:S02]  /*17f0*/  IMAD R7, R4, UR35, R7 ;  /* 0x0000002304077c24 */ /* 0x000fe4000f8e0207 */
[C---:B--2---:R-:W-:Y:S02]  /*1800*/  @P0 IMAD R27, R10.reuse, R8, R27 ;  /* 0x000000080a1b0224 */ /* 0x044fe400078e021b */
[----:B------:R-:W-:-:S02]  /*1810*/  @P0 IMAD R21, R10, R9, R21 ;  /* 0x000000090a150224 */ /* 0x000fc400078e0215 */
[----:B---3--:R-:W-:-:S07]  /*1820*/  @P0 IMAD R7, R10, R12, R7 ;  /* 0x0000000c0a070224 */ /* 0x008fce00078e0207 */
.L_x_17:
[----:B------:R-:W0:Y:S01]  /*1830*/  LDC.64 R12, c[0x0][0x228] ;  /* 0x00008a00ff0c7b82 */ /* 0x000e220000000a00 */
        /* <DEDUP_REMOVED lines=8> */
[----:B------:R-:W-:Y:S02]  /*18c0*/  IADD3 R6, P2, R0, R21, RZ ;  /* 0x0000001500067210 */ /* 0x000fe40007f5e0ff */
[----:B------:R-:W-:Y:S02]  /*18d0*/  LEA.HI.X R9, R4, UR35, R5, 0x3, P0 ;  /* 0x0000002304097c11 */ /* 0x000fe400080f1c05 */
[----:B------:R-:W-:Y:S01]  /*18e0*/  LEA.HI.X.SX32 R11, R0, RZ, 0x1, P2 ;  /* 0x000000ff000b7211 */ /* 0x000fe200010f0eff */
[----:B------:R-:W1:Y:S01]  /*18f0*/  LDC.64 R4, c[0x0][0x220] ;  /* 0x00008800ff047b82 */ /* 0x000e620000000a00 */
[----:B------:R-:W-:Y:S01]  /*1900*/  LEA R10, P2, R6, UR32, 0x3 ;  /* 0x00000020060a7c11 */ /* 0x000fe2000f8418ff */
[----:B------:R-:W2:Y:S01]  /*1910*/  LDG.E.64 R14, desc[UR60][R14.64] ;  /* 0x0000003c0e0e7981 */ /* 0x000ea2000c1e1b00 */
[----:B0-----:R-:W-:-:S02]  /*1920*/  IMAD.WIDE.U32 R12, R7, 0x8, R12 ;  /* 0x00000008070c7825 */ /* 0x001fc400078e000c */
[----:B------:R-:W-:Y:S01]  /*1930*/  LEA.HI.X R11, R6, UR33, R11, 0x3, P2 ;  /* 0x00000021060b7c11 */ /* 0x000fe200090f1c0b */
[----:B------:R-:W2:Y:S01]  /*1940*/  LDG.E.64 R8, desc[UR60][R8.64] ;  /* 0x0000003c08087981 */ /* 0x000ea2000c1e1b00 */
[----:B------:R-:W-:-:S03]  /*1950*/  IADD3 R7, P0, R7, UR31, RZ ;  /* 0x0000001f07077c10 */ /* 0x000fc6000ff1e0ff */
[----:B------:R-:W3:Y:S01]  /*1960*/  LDG.E.64 R12, desc[UR60][R12.64] ;  /* 0x0000003c0c0c7981 */ /* 0x000ee2000c1e1b00 */
[----:B------:R-:W-:Y:S02]  /*1970*/  LEA.HI.X.SX32 R20, R3, RZ, 0x1, P0 ;  /* 0x000000ff03147211 */ /* 0x000fe400000f0eff */
[C---:B------:R-:W-:Y:S01]  /*1980*/  LEA R6, P0, R7.reuse, UR34, 0x3 ;  /* 0x0000002207067c11 */ /* 0x040fe2000f8018ff */
[----:B------:R-:W4:Y:S03]  /*1990*/  LDG.E.64 R10, desc[UR60][R10.64] ;  /* 0x0000003c0a0a7981 */ /* 0x000f26000c1e1b00 */
[----:B------:R-:W-:-:S06]  /*19a0*/  LEA.HI.X R7, R7, UR35, R20, 0x3, P0 ;  /* 0x0000002307077c11 */ /* 0x000fcc00080f1c14 */
[----:B------:R-:W5:Y:S01]  /*19b0*/  LDG.E.64 R6, desc[UR60][R6.64] ;  /* 0x0000003c06067981 */ /* 0x000f62000c1e1b00 */
[----:B-1----:R-:W-:-:S06]  /*19c0*/  IMAD.WIDE.U32 R4, R21, 0x8, R4 ;  /* 0x0000000815047825 */ /* 0x002fcc00078e0004 */
[----:B------:R-:W5:Y:S01]  /*19d0*/  LDG.E.64 R4, desc[UR60][R4.64] ;  /* 0x0000003c04047981 */ /* 0x000f62000c1e1b00 */
[----:B------:R-:W-:-:S04]  /*19e0*/  IADD3 R19, P0, R16, R19, RZ ;  /* 0x0000001310137210 */ /* 0x000fc80007f1e0ff */
[----:B------:R-:W-:Y:S02]  /*19f0*/  IADD3.X R17, RZ, R17, RZ, P0, !PT ;  /* 0x00000011ff117210 */ /* 0x000fe400007fe4ff */
[----:B------:R-:W-:-:S04]  /*1a00*/  ISETP.GE.U32.AND P0, PT, R19, UR4, PT ;  /* 0x0000000413007c0c */ /* 0x000fc8000bf06070 */
[----:B------:R-:W-:Y:S01]  /*1a10*/  ISETP.GE.AND.EX P0, PT, R17, UR58, PT, P0 ;  /* 0x0000003a11007c0c */ /* 0x000fe2000bf06300 */
[CC--:B--2---:R-:W-:Y:S01]  /*1a20*/  FMUL.FTZ R21, R15.reuse, R9.reuse ;  /* 0x000000090f157220 */ /* 0x0c4fe20000410000 */
[C---:B------:R-:W-:Y:S01]  /*1a30*/  FMUL.FTZ R22, R14.reuse, R9 ;  /* 0x000000090e167220 */ /* 0x040fe20000410000 */
[CC--:B---3--:R-:W-:Y:S01]  /*1a40*/  FMUL.FTZ R23, R15.reuse, R13.reuse ;  /* 0x0000000d0f177220 */ /* 0x0c8fe20000410000 */
[CC--:B------:R-:W-:Y:S01]  /*1a50*/  FMUL.FTZ R24, R14.reuse, R13.reuse ;  /* 0x0000000d0e187220 */ /* 0x0c0fe20000410000 */
[CC--:B------:R-:W-:Y:S01]  /*1a60*/  FFMA.FTZ R20, R14.reuse, R8.reuse, -R21 ;  /* 0x000000080e147223 */ /* 0x0c0fe20000010815 */
[C---:B------:R-:W-:Y:S01]  /*1a70*/  FFMA.FTZ R22, R15.reuse, R8, R22 ;  /* 0x000000080f167223 */ /* 0x040fe20000010016 */
[-C--:B------:R-:W-:Y:S01]  /*1a80*/  FFMA.FTZ R21, R14, R12.reuse, -R23 ;  /* 0x0000000c0e157223 */ /* 0x080fe20000010817 */
[----:B------:R-:W-:Y:S01]  /*1a90*/  FFMA.FTZ R23, R15, R12, R24 ;  /* 0x0000000c0f177223 */ /* 0x000fe20000010018 */
[-C--:B----4-:R-:W-:Y:S01]  /*1aa0*/  FMUL.FTZ R25, R11, R13.reuse ;  /* 0x0000000d0b197220 */ /* 0x090fe20000410000 */
[----:B------:R-:W0:Y:S01]  /*1ab0*/  LDC.64 R14, c[0x0][0x218] ;  /* 0x00008600ff0e7b82 */ /* 0x000e220000000a00 */
[----:B------:R-:W-:-:S02]  /*1ac0*/  FMUL.FTZ R24, R10, R13 ;  /* 0x0000000d0a187220 */ /* 0x000fc40000410000 */
[----:B------:R-:W-:-:S05]  /*1ad0*/  FFMA.FTZ R13, R10, R12, -R25 ;  /* 0x0000000c0a0d7223 */ /* 0x000fca0000010819 */
[----:B------:R-:W1:Y:S01]  /*1ae0*/  LDC R25, c[0x0][0x48c] ;  /* 0x00012300ff197b82 */ /* 0x000e620000000800 */
[----:B-----5:R-:W-:-:S04]  /*1af0*/  FMUL.FTZ R29, R11, R7 ;  /* 0x000000070b1d7220 */ /* 0x020fc80000410000 */
[C---:B------:R-:W-:Y:S01]  /*1b00*/  FFMA.FTZ R29, R10.reuse, R6, -R29 ;  /* 0x000000060a1d7223 */ /* 0x040fe2000001081d */
[----:B------:R-:W-:Y:S01]  /*1b10*/  FMUL.FTZ R10, R10, R7 ;  /* 0x000000070a0a7220 */ /* 0x000fe20000410000 */
[----:B------:R-:W-:Y:S01]  /*1b20*/  FFMA.FTZ R12, R11, R12, R24 ;  /* 0x0000000c0b0c7223 */ /* 0x000fe20000010018 */
[----:B------:R-:W-:Y:S02]  /*1b30*/  FMUL.FTZ R24, R9, R4 ;  /* 0x0000000409187220 */ /* 0x000fe40000410000 */
[----:B------:R-:W-:Y:S01]  /*1b40*/  FFMA.FTZ R11, R11, R6, R10 ;  /* 0x000000060b0b7223 */ /* 0x000fe2000001000a */
[-C--:B------:R-:W-:Y:S01]  /*1b50*/  FMUL.FTZ R10, R9, R5.reuse ;  /* 0x00000005090a7220 */ /* 0x080fe20000410000 */
[----:B------:R-:W-:-:S03]  /*1b60*/  FFMA.FTZ R9, R8, R5, R24 ;  /* 0x0000000508097223 */ /* 0x000fc60000010018 */
[----:B------:R-:W-:Y:S01]  /*1b70*/  FFMA.FTZ R10, R8, R4, -R10 ;  /* 0x00000004080a7223 */ /* 0x000fe2000001080a */
[----:B0-----:R-:W-:-:S04]  /*1b80*/  IMAD.WIDE.U32 R14, R27, 0x8, R14 ;  /* 0x000000081b0e7825 */ /* 0x001fc800078e000e */
[C---:B------:R-:W-:Y:S01]  /*1b90*/  FMUL.FTZ R27, R7.reuse, R5 ;  /* 0x00000005071b7220 */ /* 0x040fe20000410000 */
[----:B------:R-:W-:-:S03]  /*1ba0*/  FMUL.FTZ R8, R7, R4 ;  /* 0x0000000407087220 */ /* 0x000fc60000410000 */
[C---:B------:R-:W-:Y:S01]  /*1bb0*/  FFMA.FTZ R24, R6.reuse, R4, -R27 ;  /* 0x0000000406187223 */ /* 0x040fe2000001081b */
[----:B------:R-:W-:Y:S01]  /*1bc0*/  FFMA.FTZ R26, R6, R5, R8 ;  /* 0x00000005061a7223 */ /* 0x000fe20000010008 */
[----:B-1----:R-:W-:-:S04]  /*1bd0*/  IMAD.WIDE R6, R25, 0x8, R14 ;  /* 0x0000000819067825 */ /* 0x002fc800078e020e */
[----:B------:R-:W-:Y:S01]  /*1be0*/  FADD.FTZ R4, R20, -R29 ;  /* 0x8000001d14047221 */ /* 0x000fe20000010000 */
[----:B------:R-:W-:Y:S01]  /*1bf0*/  FADD.FTZ R5, R22, -R11 ;  /* 0x8000000b16057221 */ /* 0x000fe20000010000 */
[----:B------:R-:W-:Y:S01]  /*1c00*/  FADD.FTZ R8, R13, -R10 ;  /* 0x8000000a0d087221 */ /* 0x000fe20000010000 */
[----:B------:R-:W-:Y:S01]  /*1c10*/  FADD.FTZ R9, R12, -R9 ;  /* 0x800000090c097221 */ /* 0x000fe20000010000 */
[----:B------:R-:W-:Y:S01]  /*1c20*/  FADD.FTZ R22, R24, -R21 ;  /* 0x8000001518167221 */ /* 0x000fe20000010000 */
[----:B------:R-:W-:Y:S01]  /*1c30*/  FADD.FTZ R23, R26, -R23 ;  /* 0x800000171a177221 */ /* 0x000fe20000010000 */
[----:B------:R-:W-:Y:S01]  /*1c40*/  IMAD.WIDE R10, R25, 0x8, R6 ;  /* 0x00000008190a7825 */ /* 0x000fe200078e0206 */
[----:B------:R0:W-:Y:S04]  /*1c50*/  STG.E.64 desc[UR60][R14.64], R4 ;  /* 0x000000040e007986 */ /* 0x0001e8000c101b3c */
[----:B------:R0:W-:Y:S04]  /*1c60*/  STG.E.64 desc[UR60][R6.64], R8 ;  /* 0x0000000806007986 */ /* 0x0001e8000c101b3c */
[----:B------:R0:W-:Y:S01]  /*1c70*/  STG.E.64 desc[UR60][R10.64], R22 ;  /* 0x000000160a007986 */ /* 0x0001e2000c101b3c */
[----:B------:R-:W-:Y:S05]  /*1c80*/  @!P0 BRA `(.L_x_18) ;  /* 0xffffffe400f88947 */ /* 0x000fea000383ffff */
[----:B------:R-:W-:Y:S05]  /*1c90*/  BSYNC B0 ;  /* 0x0000000000007941 */ /* 0x000fea0003800000 */
.L_x_16:
[----:B------:R-:W-:Y:S05]  /*1ca0*/  EXIT ;  /* 0x000000000000794d */ /* 0x000fea0003800000 */
.L_x_19:
        /* <DEDUP_REMOVED lines=13> */
.L_x_92:


//--------------------- .text._ZN2at6native12cross_kernelIN3c107complexIfEE16OffsetCalculatorILi3EjLb0EElEEviPT_PKS7_SA_T0_T1_SC_SC_ --------------------------
	.section	.text._ZN2at6native12cross_kernelIN3c107complexIfEE16OffsetCalculatorILi3EjLb0EElEEviPT_PKS7_SA_T0_T1_SC_SC_,"ax",@progbits
	.align	128
        .global         _ZN2at6native12cross_kernelIN3c107complexIfEE16OffsetCalculatorILi3EjLb0EElEEviPT_PKS7_SA_T0_T1_SC_SC_
        .type           _ZN2at6native12cross_kernelIN3c107complexIfEE16OffsetCalculatorILi3EjLb0EElEEviPT_PKS7_SA_T0_T1_SC_SC_,@function
        .size           _ZN2at6native12cross_kernelIN3c107complexIfEE16OffsetCalculatorILi3EjLb0EElEEviPT_PKS7_SA_T0_T1_SC_SC_,(.L_x_93 - _ZN2at6native12cross_kernelIN3c107complexIfEE16OffsetCalculatorILi3EjLb0EElEEviPT_PKS7_SA_T0_T1_SC_SC_)
        .other          _ZN2at6native12cross_kernelIN3c107complexIfEE16OffsetCalculatorILi3EjLb0EElEEviPT_PKS7_SA_T0_T1_SC_SC_,@"STO_CUDA_ENTRY STV_DEFAULT"
_ZN2at6native12cross_kernelIN3c107complexIfEE16OffsetCalculatorILi3EjLb0EElEEviPT_PKS7_SA_T0_T1_SC_SC_:
.text._ZN2at6native12cross_kernelIN3c107complexIfEE16OffsetCalculatorILi3EjLb0EElEEviPT_PKS7_SA_T0_T1_SC_SC_:
[----:B------:R-:W-:Y:S01]  /*0000*/  LDC R1, c[0x0][0x28] ;  /* 0x00000a00ff017b82 */ /* 0x000fe20000000800 */
[----:B------:R-:W0:Y:S01]  /*0010*/  S2R R2, SR_TID.X ;  /* 0x0000000000027919 */ /* 0x000e220000002100 */
[----:B------:R-:W-:-:S06]  /*0020*/  ULDC UR19, c[0x0][0x0] ;  /* 0x0000000000137ab9 */ /* 0x000fcc0000000800 */
        /* <DEDUP_REMOVED lines=11> */
[----:B------:R-:W-:Y:S01]  /*00e0*/  ULDC UR20, c[0x0][0xc] ;  /* 0x0000030000147ab9 */ /* 0x000fe20000000800 */
[----:B------:R-:W-:Y:S01]  /*00f0*/  ULDC.64 UR6, c[0x0][0x490] ;  /* 0x0001240000067ab9 */ /* 0x000fe20000000a00 */
[----:B------:R-:W-:Y:S01]  /*0100*/  ULDC UR21, c[0x0][0x230] ;  /* 0x00008c0000157ab9 */ /* 0x000fe20000000800 */
[----:B------:R-:W-:Y:S01]  /*0110*/  ULDC.64 UR24, c[0x0][0x4a0] ;  /* 0x0001280000187ab9 */ /* 0x000fe20000000a00 */
[----:B------:R-:W-:Y:S01]  /*0120*/  MOV R0, R16 ;  /* 0x0000001000007202 */ /* 0x000fe20000000f00 */
[----:B------:R-:W-:Y:S01]  /*0130*/  ULDC.64 UR22, c[0x0][0x498] ;  /* 0x0001260000167ab9 */ /* 0x000fe20000000a00 */
[----:B------:R-:W-:Y:S01]  /*0140*/  UIMAD UR19, UR19, UR20, URZ ;  /* 0x00000014131372a4 */ /* 0x000fe2000f8e023f */
[----:B------:R-:W-:Y:S01]  /*0150*/  ISETP.NE.AND P1, PT, RZ, UR21, PT ;  /* 0x00000015ff007c0c */ /* 0x000fe2000bf25270 */
[----:B------:R-:W-:-:S02]  /*0160*/  USHF.L.U64.HI UR5, UR6, 0x3, UR7 ;  /* 0x0000000306057899 */ /* 0x000fc40008010207 */
[----:B------:R-:W-:Y:S02]  /*0170*/  USHF.L.U64.HI UR18, UR24, 0x1, UR25 ;  /* 0x0000000118127899 */ /* 0x000fe40008010219 */
[----:B------:R-:W-:Y:S02]  /*0180*/  USHF.L.U64.HI UR20, UR24, 0x3, UR25 ;  /* 0x0000000318147899 */ /* 0x000fe40008010219 */
[----:B------:R-:W-:Y:S01]  /*0190*/  USHF.L.U32 UR6, UR6, 0x3, URZ ;  /* 0x0000000306067899 */ /* 0x000fe2000800063f */
        /* <DEDUP_REMOVED lines=35> */
[----:B------:R-:W-:Y:S01]  /*03d0*/  USHF.L.U64.HI UR23, UR22, 0x3, UR23 ;  /* 0x0000000316177899 */ /* 0x000fe20008010217 */
[----:B------:R-:W-:Y:S01]  /*03e0*/  ULDC UR21, c[0x0][0x42c] ;  /* 0x00010b0000157ab9 */ /* 0x000fe20000000800 */
[----:B------:R-:W-:Y:S01]  /*03f0*/  ULDC UR25, c[0x0][0x30c] ;  /* 0x0000c30000197ab9 */ /* 0x000fe20000000800 */
[----:B------:R-:W-:Y:S01]  /*0400*/  ULDC UR26, c[0x0][0x440] ;  /* 0x00011000001a7ab9 */ /* 0x000fe20000000800 */
[----:B------:R-:W-:Y:S01]  /*0410*/  ULDC UR27, c[0x0][0x320] ;  /* 0x0000c800001b7ab9 */ /* 0x000fe20000000800 */
[----:B------:R-:W-:Y:S01]  /*0420*/  ULDC UR28, c[0x0][0x444] ;  /* 0x00011100001c7ab9 */ /* 0x000fe20000000800 */
[----:B------:R-:W-:Y:S01]  /*0430*/  ULDC UR29, c[0x0][0x324] ;  /* 0x0000c900001d7ab9 */ /* 0x000fe20000000800 */
[----:B0-----:R-:W-:-:S05]  /*0440*/  ULDC.64 UR32, c[0x0][0x498] ;  /* 0x0001260000207ab9 */ /* 0x001fca0000000a00 */
.L_x_22:
[----:B------:R-:W-:Y:S01]  /*0450*/  HFMA2.MMA R6, -RZ, RZ, 0, 0 ;  /* 0x00000000ff067435 */ /* 0x000fe200000001ff */
[----:B------:R-:W-:Y:S02]  /*0460*/  MOV R4, RZ ;  /* 0x000000ff00047202 */ /* 0x000fe40000000f00 */
[----:B------:R-:W-:Y:S01]  /*0470*/  MOV R21, RZ ;  /* 0x000000ff00157202 */ /* 0x000fe20000000f00 */
[----:B------:R-:W-:Y:S07]  /*0480*/  @!P1 BRA `(.L_x_21) ;  /* 0x0000001400049947 */ /* 0x000fee0003800000 */
[----:B------:R-:W0:Y:S01]  /*0490*/  LDC.64 R10, c[0x0][0x230] ;  /* 0x00008c00ff0a7b82 */ /* 0x000e220000000a00 */
[----:B------:R-:W-:Y:S01]  /*04a0*/  MOV R4, RZ ;  /* 0x000000ff00047202 */ /* 0x000fe20000000f00 */
[----:B------:R-:W-:Y:S01]  /*04b0*/  ULDC.64 UR34, c[0x0][0x238] ;  /* 0x00008e0000227ab9 */ /* 0x000fe20000000a00 */
[----:B------:R-:W-:Y:S01]  /*04c0*/  MOV R5, R0 ;  /* 0x0000000000057202 */ /* 0x000fe20000000f00 */
[----:B------:R-:W-:Y:S02]  /*04d0*/  ULDC UR36, c[0x0][0x368] ;  /* 0x0000da0000247ab9 */ /* 0x000fe40000000800 */
        /* <DEDUP_REMOVED lines=263> */
[----:B------:R-:W-:Y:S01]  /*1550*/  ISETP.NE.AND P0, PT, R10, 0x16, PT ;  /* 0x000000160a00780c */ /* 0x000fe20003f05270 */
[----:B------:R-:W-:Y:S02]  /*1560*/  ULDC UR36, c[0x0][0x45c] ;  /* 0x0001170000247ab9 */ /* 0x000fe40000000800 */
[----:B------:R-:W-:Y:S01]  /*1570*/  IMAD.HI.U32 R5, R9, UR35, R8 ;  /* 0x0000002309057c27 */ /* 0x000fe2000f8e0008 */
[----:B------:R-:W-:-:S04]  /*1580*/  ULDC UR35, c[0x0][0x338] ;  /* 0x0000ce0000237ab9 */ /* 0x000fc80000000800 */
        /* <DEDUP_REMOVED lines=32> */
[----:B------:R-:W-:Y:S02]  /*1790*/  @P0 MOV R10, RZ ;  /* 0x000000ff000a0202 */ /* 0x000fe40000000f00 */
[----:B------:R-:W-:-:S03]  /*17a0*/  IADD3 R5, -R11, RZ, RZ ;  /* 0x000000ff0b057210 */ /* 0x000fc60007ffe1ff */
[----:B------:R-:W1:Y:S02]  /*17b0*/  @P0 LDC R14, c[0x0][0x354] ;  /* 0x0000d500ff0e0b82 */ /* 0x000e640000000800 */
[----:B------:R-:W-:Y:S01]  /*17c0*/  IMAD R5, R5, UR34, R16 ;  /* 0x0000002205057c24 */ /* 0x000fe2000f8e0210 */
[----:B------:R-:W-:-:S03]  /*17d0*/  ULDC.64 UR34, c[0x0][0x478] ;  /* 0x00011e0000227ab9 */ /* 0x000fc60000000a00 */
[C---:B------:R-:W-:Y:S02]  /*17e0*/  IMAD R21, R5.reuse, UR36, R21 ;  /* 0x0000002405157c24 */ /* 0x040fe4000f8e0215 */
[----:B------:R-:W2:Y:S01]  /*17f0*/  @P0 LDC.64 R8, c[0x0][0x480] ;  /* 0x00012000ff080b82 */ /* 0x000ea20000000a00 */
[C---:B------:R-:W-:Y:S02]  /*1800*/  IMAD R6, R5.reuse, UR34, R6 ;  /* 0x0000002205067c24 */ /* 0x040fe4000f8e0206 */
[----:B------:R-:W-:-:S05]  /*1810*/  IMAD R4, R5, UR35, R4 ;  /* 0x0000002305047c24 */ /* 0x000fca000f8e0204 */
        /* <DEDUP_REMOVED lines=8> */
.L_x_21:
[----:B------:R-:W-:Y:S01]  /*18a0*/  MOV R5, UR24 ;  /* 0x0000001800057c02 */ /* 0x000fe20008000f00 */
[----:B------:R-:W-:Y:S01]  /*18b0*/  ULDC.64 UR36, c[0x0][0x228] ;  /* 0x00008a0000247ab9 */ /* 0x000fe20000000a00 */
[----:B------:R-:W-:Y:S01]  /*18c0*/  USHF.L.U32 UR61, UR24, 0x3, URZ ;  /* 0x00000003183d7899 */ /* 0x000fe2000800063f */
[----:B------:R-:W-:Y:S01]  /*18d0*/  IADD3 R7, P2, R6, UR32, RZ ;  /* 0x0000002006077c10 */ /* 0x000fe2000ff5e0ff */
[----:B------:R-:W-:Y:S01]  /*18e0*/  ULDC.64 UR34, c[0x0][0x220] ;  /* 0x0000880000227ab9 */ /* 0x000fe20000000a00 */
[----:B------:R-:W-:Y:S02]  /*18f0*/  LEA R4, P3, R5, R4, 0x1 ;  /* 0x0000000405047211 */ /* 0x000fe400078608ff */
[----:B------:R-:W-:Y:S02]  /*1900*/  LEA R12, P0, R7, UR34, 0x3 ;  /* 0x00000022070c7c11 */ /* 0x000fe4000f8018ff */
[----:B------:R-:W-:Y:S02]  /*1910*/  IADD3.X R5, RZ, UR18, RZ, P3, !PT ;  /* 0x00000012ff057c10 */ /* 0x000fe40009ffe4ff */
[----:B------:R-:W-:-:S02]  /*1920*/  LEA R8, P3, R4, UR36, 0x3 ;  /* 0x0000002404087c11 */ /* 0x000fc4000f8618ff */
[----:B------:R-:W-:Y:S02]  /*1930*/  IADD3.X R10, RZ, UR33, RZ, P2, !PT ;  /* 0x00000021ff0a7c10 */ /* 0x000fe400097fe4ff */
[----:B------:R-:W-:Y:S02]  /*1940*/  LEA.HI.X R9, R4, UR37, R5, 0x3, P3 ;  /* 0x0000002504097c11 */ /* 0x000fe400098f1c05 */
[----:B------:R-:W-:Y:S02]  /*1950*/  MOV R19, UR22 ;  /* 0x0000001600137c02 */ /* 0x000fe40008000f00 */
[----:B------:R-:W-:Y:S02]  /*1960*/  IADD3 R4, P2, R8, -UR61, RZ ;  /* 0x8000003d08047c10 */ /* 0x000fe4000ff5e0ff */
[----:B------:R-:W-:Y:S02]  /*1970*/  LEA.HI.X R13, R7, UR35, R10, 0x3, P0 ;  /* 0x00000023070d7c11 */ /* 0x000fe400080f1c0a */
[----:B------:R-:W-:-:S02]  /*1980*/  LEA R18, P0, R19, R12, 0x3 ;  /* 0x0000000c13127211 */ /* 0x000fc400078018ff */
[----:B------:R-:W-:Y:S01]  /*1990*/  IADD3.X R5, R9, ~UR20, RZ, P2, !PT ;  /* 0x8000001409057c10 */ /* 0x000fe200097fe4ff */
[----:B------:R-:W-:Y:S01]  /*19a0*/  IMAD.WIDE.U32 R6, R6, 0x8, R2 ;  /* 0x0000000806067825 */ /* 0x000fe200078e0002 */
[----:B------:R-:W-:Y:S01]  /*19b0*/  IADD3 R14, P2, R4, -UR61, RZ ;  /* 0x8000003d040e7c10 */ /* 0x000fe2000ff5e0ff */
[----:B------:R-:W2:Y:S01]  /*19c0*/  LDG.E.64 R8, desc[UR30][R8.64] ;  /* 0x0000001e08087981 */ /* 0x000ea2000c1e1b00 */
[----:B------:R-:W-:Y:S01]  /*19d0*/  IADD3.X R19, R13, UR23, RZ, P0, !PT ;  /* 0x000000170d137c10 */ /* 0x000fe200087fe4ff */
[----:B------:R-:W0:Y:S01]  /*19e0*/  LDC.64 R10, c[0x0][0x218] ;  /* 0x00008600ff0a7b82 */ /* 0x000e220000000a00 */
[----:B------:R-:W-:Y:S01]  /*19f0*/  IADD3.X R15, R5, ~UR20, RZ, P2, !PT ;  /* 0x80000014050f7c10 */ /* 0x000fe200097fe4ff */
[----:B------:R-:W2:Y:S04]  /*1a00*/  LDG.E.64 R12, desc[UR30][R12.64] ;  /* 0x0000001e0c0c7981 */ /* 0x000ea8000c1e1b00 */
[----:B------:R-:W3:Y:S04]  /*1a10*/  LDG.E.64 R18, desc[UR30][R18.64] ;  /* 0x0000001e12127981 */ /* 0x000ee8000c1e1b00 */
[----:B------:R-:W3:Y:S04]  /*1a20*/  LDG.E.64 R4, desc[UR30][R4.64] ;  /* 0x0000001e04047981 */ /* 0x000ee8000c1e1b00 */
[----:B------:R-:W4:Y:S04]  /*1a30*/  LDG.E.64 R14, desc[UR30][R14.64] ;  /* 0x0000001e0e0e7981 */ /* 0x000f28000c1e1b00 */
[----:B------:R-:W5:Y:S01]  /*1a40*/  LDG.E.64 R6, desc[UR30][R6.64] ;  /* 0x0000001e06067981 */ /* 0x000f62000c1e1b00 */
[----:B0-----:R-:W-:-:S04]  /*1a50*/  IMAD.WIDE.U32 R10, R21, 0x8, R10 ;  /* 0x00000008150a7825 */ /* 0x001fc800078e000a */
[CC--:B---3--:R-:W-:Y:S01]  /*1a60*/  FMUL.FTZ R23, R19.reuse, R5.reuse ;  /* 0x0000000513177220 */ /* 0x0c8fe20000410000 */
[C---:B------:R-:W-:Y:S01]  /*1a70*/  FMUL.FTZ R20, R18.reuse, R5 ;  /* 0x0000000512147220 */ /* 0x040fe20000410000 */
[CC--:B----4-:R-:W-:Y:S01]  /*1a80*/  FMUL.FTZ R25, R19.reuse, R15.reuse ;  /* 0x0000000f13197220 */ /* 0x0d0fe20000410000 */
[C---:B------:R-:W-:Y:S01]  /*1a90*/  FMUL.FTZ R22, R18.reuse, R15 ;  /* 0x0000000f12167220 */ /* 0x040fe20000410000 */
[CC--:B------:R-:W-:Y:S01]  /*1aa0*/  FFMA.FTZ R16, R18.reuse, R4.reuse, -R23 ;  /* 0x0000000412107223 */ /* 0x0c0fe20000010817 */
[----:B------:R-:W-:Y:S01]  /*1ab0*/  FFMA.FTZ R20, R19, R4, R20 ;  /* 0x0000000413147223 */ /* 0x000fe20000010014 */
[-C--:B------:R-:W-:Y:S01]  /*1ac0*/  FFMA.FTZ R18, R18, R14.reuse, -R25 ;  /* 0x0000000e12127223 */ /* 0x080fe20000010819 */
[----:B--2---:R-:W-:Y:S01]  /*1ad0*/  FMUL.FTZ R25, R13, R9 ;  /* 0x000000090d197220 */ /* 0x004fe20000410000 */
[----:B------:R-:W-:Y:S01]  /*1ae0*/  FFMA.FTZ R19, R19, R14, R22 ;  /* 0x0000000e13137223 */ /* 0x000fe20000010016 */
[----:B------:R-:W-:Y:S01]  /*1af0*/  FMUL.FTZ R23, R13, R15 ;  /* 0x0000000f0d177220 */ /* 0x000fe20000410000 */
[C---:B------:R-:W-:Y:S01]  /*1b00*/  FMUL.FTZ R22, R12.reuse, R9 ;  /* 0x000000090c167220 */ /* 0x040fe20000410000 */
[C---:B------:R-:W-:Y:S01]  /*1b10*/  FMUL.FTZ R24, R12.reuse, R15 ;  /* 0x0000000f0c187220 */ /* 0x040fe20000410000 */
[C---:B------:R-:W-:Y:S01]  /*1b20*/  FFMA.FTZ R15, R12.reuse, R8, -R25 ;  /* 0x000000080c0f7223 */ /* 0x040fe20000010819 */
[----:B------:R-:W-:Y:S01]  /*1b30*/  FFMA.FTZ R12, R12, R14, -R23 ;  /* 0x0000000e0c0c7223 */ /* 0x000fe20000010817 */
[-C--:B-----5:R-:W-:Y:S01]  /*1b40*/  FMUL.FTZ R25, R9, R7.reuse ;  /* 0x0000000709197220 */ /* 0x0a0fe20000410000 */
[-C--:B------:R-:W-:Y:S01]  /*1b50*/  FMUL.FTZ R21, R5, R7.reuse ;  /* 0x0000000705157220 */ /* 0x080fe20000410000 */
[C---:B------:R-:W-:Y:S01]  /*1b60*/  FFMA.FTZ R23, R13.reuse, R8, R22 ;  /* 0x000000080d177223 */ /* 0x040fe20000010016 */
[----:B------:R-:W-:Y:S01]  /*1b70*/  FFMA.FTZ R13, R13, R14, R24 ;  /* 0x0000000e0d0d7223 */ /* 0x000fe20000010018 */
[-C--:B------:R-:W-:Y:S01]  /*1b80*/  FMUL.FTZ R14, R9, R6.reuse ;  /* 0x00000006090e7220 */ /* 0x080fe20000410000 */
[-C--:B------:R-:W-:Y:S01]  /*1b90*/  FFMA.FTZ R9, R8, R6.reuse, -R25 ;  /* 0x0000000608097223 */ /* 0x080fe20000010819 */
[-C--:B------:R-:W-:Y:S01]  /*1ba0*/  FMUL.FTZ R5, R5, R6.reuse ;  /* 0x0000000605057220 */ /* 0x080fe20000410000 */
[----:B------:R-:W-:Y:S01]  /*1bb0*/  FFMA.FTZ R21, R4, R6, -R21 ;  /* 0x0000000604157223 */ /* 0x000fe20000010815 */
[----:B------:R-:W-:Y:S01]  /*1bc0*/  IADD3 R6, P0, R10, UR6, RZ ;  /* 0x000000060a067c10 */ /* 0x000fe2000ff1e0ff */
[-C--:B------:R-:W-:Y:S01]  /*1bd0*/  FFMA.FTZ R14, R8, R7.reuse, R14 ;  /* 0x00000007080e7223 */ /* 0x080fe2000001000e */
[----:B------:R-:W-:-:S02]  /*1be0*/  FFMA.FTZ R22, R4, R7, R5 ;  /* 0x0000000704167223 */ /* 0x000fc40000010005 */
[----:B------:R-:W-:Y:S02]  /*1bf0*/  IADD3.X R7, R11, UR5, RZ, P0, !PT ;  /* 0x000000050b077c10 */ /* 0x000fe400087fe4ff */
[----:B------:R-:W-:Y:S01]  /*1c00*/  IADD3 R8, P0, R6, UR6, RZ ;  /* 0x0000000606087c10 */ /* 0x000fe2000ff1e0ff */
[----:B------:R-:W-:Y:S01]  /*1c10*/  FADD.FTZ R5, R23, -R20 ;  /* 0x8000001417057221 */ /* 0x000fe20000010000 */
[----:B------:R-:W-:Y:S01]  /*1c20*/  FADD.FTZ R4, R15, -R16 ;  /* 0x800000100f047221 */ /* 0x000fe20000010000 */
[----:B------:R-:W-:Y:S01]  /*1c30*/  FADD.FTZ R18, R18, -R9 ;  /* 0x8000000912127221 */ /* 0x000fe20000010000 */
[----:B------:R-:W-:Y:S01]  /*1c40*/  FADD.FTZ R19, R19, -R14 ;  /* 0x8000000e13137221 */ /* 0x000fe20000010000 */
[----:B------:R-:W-:Y:S01]  /*1c50*/  FADD.FTZ R12, R21, -R12 ;  /* 0x8000000c150c7221 */ /* 0x000fe20000010000 */
[----:B------:R-:W-:Y:S01]  /*1c60*/  IADD3.X R9, R7, UR5, RZ, P0, !PT ;  /* 0x0000000507097c10 */ /* 0x000fe200087fe4ff */
[----:B------:R-:W-:Y:S01]  /*1c70*/  FADD.FTZ R13, R22, -R13 ;  /* 0x8000000d160d7221 */ /* 0x000fe20000010000 */
[----:B------:R-:W-:Y:S01]  /*1c80*/  IADD3 R0, P0, R0, UR19, RZ ;  /* 0x0000001300007c10 */ /* 0x000fe2000ff1e0ff */
[----:B------:R0:W-:Y:S03]  /*1c90*/  STG.E.64 desc[UR30][R10.64], R4 ;  /* 0x000000040a007986 */ /* 0x0001e6000c101b1e */
[----:B------:R-:W-:Y:S01]  /*1ca0*/  IADD3.X R17, RZ, R17, RZ, P0, !PT ;  /* 0x00000011ff117210 */ /* 0x000fe200007fe4ff */
[----:B------:R0:W-:Y:S01]  /*1cb0*/  STG.E.64 desc[UR30][R6.64], R18 ;  /* 0x0000001206007986 */ /* 0x0001e2000c101b1e */
[----:B------:R-:W-:-:S03]  /*1cc0*/  ISETP.GE.U32.AND P0, PT, R0, UR7, PT ;  /* 0x0000000700007c0c */ /* 0x000fc6000bf06070 */
[----:B------:R0:W-:Y:S01]  /*1cd0*/  STG.E.64 desc[UR30][R8.64], R12 ;  /* 0x0000000c08007986 */ /* 0x0001e2000c101b1e */
[----:B------:R-:W-:-:S13]  /*1ce0*/  ISETP.GE.AND.EX P0, PT, R17, UR4, PT, P0 ;  /* 0x0000000411007c0c */ /* 0x000fda000bf06300 */
[----:B0-----:R-:W-:Y:S05]  /*1cf0*/  @!P0 BRA `(.L_x_22) ;  /* 0xffffffe400d48947 */ /* 0x001fea000383ffff */
[----:B------:R-:W-:Y:S05]  /*1d00*/  BSYNC B0 ;  /* 0x0000000000007941 */ /* 0x000fea0003800000 */
.L_x_20:
[----:B------:R-:W-:Y:S05]  /*1d10*/  EXIT ;  /* 0x000000000000794d */ /* 0x000fea0003800000 */
.L_x_23:
        /* <DEDUP_REMOVED lines=14> */
.L_x_93:


//--------------------- .text._ZN2at6native12cross_kernelIN3c107complexIdEE16OffsetCalculatorILi3EjLb0EEiEEviPT_PKS7_SA_T0_T1_SC_SC_ --------------------------
	.section	.text._ZN2at6native12cross_kernelIN3c107complexIdEE16OffsetCalculatorILi3EjLb0EEiEEviPT_PKS7_SA_T0_T1_SC_SC_,"ax",@progbits
	.align	128
        .global         _ZN2at6native12cross_kernelIN3c107complexIdEE16OffsetCalculatorILi3EjLb0EEiEEviPT_PKS7_SA_T0_T1_SC_SC_
        .type           _ZN2at6native12cross_kernelIN3c107complexIdEE16OffsetCalculatorILi3EjLb0EEiEEviPT_PKS7_SA_T0_T1_SC_SC_,@function
        .size           _ZN2at6native12cross_kernelIN3c107complexIdEE16OffsetCalculatorILi3EjLb0EEiEEviPT_PKS7_SA_T0_T1_SC_SC_,(.L_x_94 - _ZN2at6native12cross_kernelIN3c107complexIdEE16OffsetCalculatorILi3EjLb0EEiEEviPT_PKS7_SA_T0_T1_SC_SC_)
        .other          _ZN2at6native12cross_kernelIN3c107complexIdEE16OffsetCalculatorILi3EjLb0EEiEEviPT_PKS7_SA_T0_T1_SC_SC_,@"STO_CUDA_ENTRY STV_DEFAULT"
_ZN2at6native12cross_kernelIN3c107complexIdEE16OffsetCalculatorILi3EjLb0EEiEEviPT_PKS7_SA_T0_T1_SC_SC_:
.text._ZN2at6native12cross_kernelIN3c107complexIdEE16OffsetCalculatorILi3EjLb0EEiEEviPT_PKS7_SA_T0_T1_SC_SC_:
[----:B------:R-:W-:Y:S01]  /*0000*/  LDC R1, c[0x0][0x28] ;  /* 0x00000a00ff017b82 */ /* 0x000fe20000000800 */
[----:B------:R-:W0:Y:S01]  /*0010*/  S2R R2, SR_TID.X ;  /* 0x0000000000027919 */ /* 0x000e220000002100 */
[----:B------:R-:W-:-:S06]  /*0020*/  ULDC UR56, c[0x0][0x0] ;  /* 0x0000000000387ab9 */ /* 0x000fcc0000000800 */
        /* <DEDUP_REMOVED lines=9> */
[----:B------:R-:W-:Y:S01]  /*00c0*/  BSSY B0, `(.L_x_24) ;  /* 0x00001c2000007945 */ /* 0x000fe20003800000 */
[----:B------:R-:W-:Y:S01]  /*00d0*/  ULDC UR24, c[0x0][0xc] ;  /* 0x0000030000187ab9 */ /* 0x000fe20000000800 */
[----:B------:R-:W-:Y:S01]  /*00e0*/  ULDC UR25, c[0x0][0x230] ;  /* 0x00008c0000197ab9 */ /* 0x000fe20000000800 */
[----:B------:R-:W-:Y:S01]  /*00f0*/  MOV R0, R34 ;  /* 0x0000002200007202 */ /* 0x000fe20000000f00 */
[----:B------:R-:W-:Y:S01]  /*0100*/  ULDC.64 UR30, c[0x0][0x490] ;  /* 0x00012400001e7ab9 */ /* 0x000fe20000000a00 */
[----:B------:R-:W-:Y:S01]  /*0110*/  ISETP.NE.AND P1, PT, RZ, UR25, PT ;  /* 0x00000019ff007c0c */ /* 0x000fe2000bf25270 */
[----:B------:R-:W-:Y:S01]  /*0120*/  UIMAD UR56, UR56, UR24, URZ ;  /* 0x00000018383872a4 */ /* 0x000fe2000f8e023f */
        /* <DEDUP_REMOVED lines=39> */
[----:B------:R-:W-:-:S02]  /*03a0*/  USHF.L.U32 UR58, UR31, 0x1, URZ ;  /* 0x000000011f3a7899 */ /* 0x000fc4000800063f */
[----:B------:R-:W-:Y:S01]  /*03b0*/  USHF.L.U32 UR57, UR30, 0x1, URZ ;  /* 0x000000011e397899 */ /* 0x000fe2000800063f */
[----:B------:R-:W-:Y:S01]  /*03c0*/  ULDC UR24, c[0x0][0x320] ;  /* 0x0000c80000187ab9 */ /* 0x000fe20000000800 */
[----:B------:R-:W-:Y:S01]  /*03d0*/  ULDC UR25, c[0x0][0x444] ;  /* 0x0001110000197ab9 */ /* 0x000fe20000000800 */
[----:B------:R-:W-:Y:S01]  /*03e0*/  ULDC UR26, c[0x0][0x324] ;  /* 0x0000c900001a7ab9 */ /* 0x000fe20000000800 */
[----:B------:R-:W-:Y:S01]  /*03f0*/  ULDC UR27, c[0x0][0x458] ;  /* 0x00011600001b7ab9 */ /* 0x000fe20000000800 */
[----:B------:R-:W-:Y:S01]  /*0400*/  ULDC UR28, c[0x0][0x338] ;  /* 0x0000ce00001c7ab9 */ /* 0x000fe20000000800 */
[----:B------:R-:W-:Y:S01]  /*0410*/  ULDC.64 UR32, c[0x0][0x490] ;  /* 0x0001240000207ab9 */ /* 0x000fe20000000a00 */
[----:B------:R-:W-:-:S05]  /*0420*/  ULDC.64 UR34, c[0x0][0x220] ;  /* 0x0000880000227ab9 */ /* 0x000fca0000000a00 */
.L_x_26:
[----:B0-----:R-:W-:Y:S02]  /*0430*/  MOV R4, RZ ;  /* 0x000000ff00047202 */ /* 0x001fe40000000f00 */
[----:B------:R-:W-:Y:S01]  /*0440*/  CS2R R2, SRZ ;  /* 0x0000000000027805 */ /* 0x000fe2000001ff00 */
[----:B------:R-:W-:Y:S06]  /*0450*/  @!P1 BRA `(.L_x_25) ;  /* 0x0000001000f89947 */ /* 0x000fec0003800000 */
[----:B------:R-:W0:Y:S01]  /*0460*/  LDC.64 R8, c[0x0][0x230] ;  /* 0x00008c00ff087b82 */ /* 0x000e220000000a00 */
[----:B------:R-:W-:Y:S01]  /*0470*/  HFMA2.MMA R2, -RZ, RZ, 0, 0 ;  /* 0x00000000ff027435 */ /* 0x000fe200000001ff */
[----:B------:R-:W-:Y:S01]  /*0480*/  MOV R3, R0 ;  /* 0x0000000000037202 */ /* 0x000fe20000000f00 */
[----:B------:R-:W-:-:S08]  /*0490*/  ULDC.64 UR36, c[0x0][0x238] ;  /* 0x00008e0000247ab9 */ /* 0x000fd00000000a00 */
        /* <DEDUP_REMOVED lines=314> */
.L_x_25:
[----:B------:R-:W-:Y:S01]  /*1840*/  IADD3 R11, P0, R2, UR32, RZ ;  /* 0x00000020020b7c10 */ /* 0x000fe2000ff1e0ff */
[----:B------:R-:W-:Y:S01]  /*1850*/  ULDC.64 UR36, c[0x0][0x228] ;  /* 0x00008a0000247ab9 */ /* 0x000fe20000000a00 */
[----:B------:R-:W-:Y:S01]  /*1860*/  MOV R14, UR30 ;  /* 0x0000001e000e7c02 */ /* 0x000fe20008000f00 */
[----:B------:R-:W0:Y:S01]  /*1870*/  LDC.64 R20, c[0x0][0x220] ;  /* 0x00008800ff147b82 */ /* 0x000e220000000a00 */
[----:B------:R-:W-:Y:S02]  /*1880*/  IADD3 R9, P2, R4, UR58, RZ ;  /* 0x0000003a04097c10 */ /* 0x000fe4000ff5e0ff */
[----:B------:R-:W-:Y:S02]  /*1890*/  MOV R10, UR58 ;  /* 0x0000003a000a7c02 */ /* 0x000fe40008000f00 */
[----:B------:R-:W-:Y:S02]  /*18a0*/  IADD3 R7, P3, R2, UR57, RZ ;  /* 0x0000003902077c10 */ /* 0x000fe4000ff7e0ff */
[----:B------:R-:W-:-:S02]  /*18b0*/  MOV R8, UR57 ;  /* 0x0000003900087c02 */ /* 0x000fc40008000f00 */
[----:B------:R-:W-:Y:S02]  /*18c0*/  IADD3 R5, P4, R4, UR33, RZ ;  /* 0x0000002104057c10 */ /* 0x000fe4000ff9e0ff */
[----:B------:R-:W-:Y:S02]  /*18d0*/  MOV R6, UR31 ;  /* 0x0000001f00067c02 */ /* 0x000fe40008000f00 */
[----:B------:R-:W-:Y:S02]  /*18e0*/  LEA.HI.X.SX32 R14, R14, RZ, 0x1, P0 ;  /* 0x000000ff0e0e7211 */ /* 0x000fe400000f0eff */
[----:B------:R-:W-:Y:S02]  /*18f0*/  LEA.HI.X.SX32 R10, R10, RZ, 0x1, P2 ;  /* 0x000000ff0a0a7211 */ /* 0x000fe400010f0eff */
[----:B------:R-:W-:Y:S02]  /*1900*/  LEA.HI.X.SX32 R8, R8, RZ, 0x1, P3 ;  /* 0x000000ff08087211 */ /* 0x000fe400018f0eff */
[----:B------:R-:W-:-:S02]  /*1910*/  LEA.HI.X.SX32 R6, R6, RZ, 0x1, P4 ;  /* 0x000000ff06067211 */ /* 0x000fc400020f0eff */
[----:B------:R-:W-:Y:S02]  /*1920*/  LEA R24, P0, R11, UR34, 0x4 ;  /* 0x000000220b187c11 */ /* 0x000fe4000f8020ff */
[----:B------:R-:W-:Y:S02]  /*1930*/  LEA R12, P2, R9, UR36, 0x4 ;  /* 0x00000024090c7c11 */ /* 0x000fe4000f8420ff */
[----:B------:R-:W-:Y:S02]  /*1940*/  LEA R28, P3, R7, UR34, 0x4 ;  /* 0x00000022071c7c11 */ /* 0x000fe4000f8620ff */
[----:B------:R-:W-:Y:S02]  /*1950*/  LEA R16, P4, R5, UR36, 0x4 ;  /* 0x0000002405107c11 */ /* 0x000fe4000f8820ff */
[----:B------:R-:W-:Y:S02]  /*1960*/  LEA.HI.X R25, R11, UR35, R14, 0x4, P0 ;  /* 0x000000230b197c11 */ /* 0x000fe400080f240e */
[----:B------:R-:W-:-:S02]  /*1970*/  LEA.HI.X R13, R9, UR37, R10, 0x4, P2 ;  /* 0x00000025090d7c11 */ /* 0x000fc400090f240a */
[----:B------:R-:W-:Y:S02]  /*1980*/  LEA.HI.X R29, R7, UR35, R8, 0x4, P3 ;  /* 0x00000023071d7c11 */ /* 0x000fe400098f2408 */
[----:B------:R-:W-:Y:S01]  /*1990*/  LEA.HI.X R17, R5, UR37, R6, 0x4, P4 ;  /* 0x0000002505117c11 */ /* 0x000fe2000a0f2406 */
[----:B------:R-:W2:Y:S01]  /*19a0*/  LDG.E.128 R24, desc[UR60][R24.64] ;  /* 0x0000003c18187981 */ /* 0x000ea2000c1e1d00 */
[----:B------:R-:W1:Y:S03]  /*19b0*/  LDC.64 R6, c[0x0][0x228] ;  /* 0x00008a00ff067b82 */ /* 0x000e660000000a00 */
[----:B------:R-:W2:Y:S04]  /*19c0*/  LDG.E.128 R12, desc[UR60][R12.64] ;  /* 0x0000003c0c0c7981 */ /* 0x000ea8000c1e1d00 */
[----:B------:R-:W3:Y:S04]  /*19d0*/  LDG.E.128 R28, desc[UR60][R28.64] ;  /* 0x0000003c1c1c7981 */ /* 0x000ee8000c1e1d00 */
[----:B------:R-:W3:Y:S01]  /*19e0*/  LDG.E.128 R16, desc[UR60][R16.64] ;  /* 0x0000003c10107981 */ /* 0x000ee2000c1e1d00 */
[----:B-1----:R-:W-:-:S06]  /*19f0*/  IMAD.WIDE.U32 R4, R4, 0x10, R6 ;  /* 0x0000001004047825 */ /* 0x002fcc00078e0006 */
[----:B------:R-:W4:Y:S01]  /*1a00*/  LDG.E.128 R4, desc[UR60][R4.64] ;  /* 0x0000003c04047981 */ /* 0x000f22000c1e1d00 */
[----:B0-----:R-:W-:-:S06]  /*1a10*/  IMAD.WIDE.U32 R20, R2, 0x10, R20 ;  /* 0x0000001002147825 */ /* 0x001fcc00078e0014 */
[----:B------:R-:W5:Y:S01]  /*1a20*/  LDG.E.128 R20, desc[UR60][R20.64] ;  /* 0x0000003c14147981 */ /* 0x000f62000c1e1d00 */
[----:B------:R-:W-:-:S04]  /*1a30*/  IADD3 R0, P0, R0, UR56, RZ ;  /* 0x0000003800007c10 */ /* 0x000fc8000ff1e0ff */
[----:B------:R-:W-:Y:S02]  /*1a40*/  IADD3.X R35, RZ, R35, RZ, P0, !PT ;  /* 0x00000023ff237210 */ /* 0x000fe400007fe4ff */
[----:B------:R-:W-:-:S04]  /*1a50*/  ISETP.GE.U32.AND P0, PT, R0, UR4, PT ;  /* 0x0000000400007c0c */ /* 0x000fc8000bf06070 */
[----:B------:R-:W-:Y:S01]  /*1a60*/  ISETP.GE.AND.EX P0, PT, R35, UR55, PT, P0 ;  /* 0x0000003723007c0c */ /* 0x000fe2000bf06300 */
[-C--:B--2---:R-:W-:Y:S02]  /*1a70*/  DMUL R8, R26, R14.reuse ;  /* 0x0000000e1a087228 */ /* 0x084fe40000000000 */
[----:B------:R-:W-:Y:S02]  /*1a80*/  DMUL R32, R24, R14 ;  /* 0x0000000e18207228 */ /* 0x000fe40000000000 */
[----:B---3--:R-:W-:-:S04]  /*1a90*/  DMUL R10, R30, R18 ;  /* 0x000000121e0a7228 */ /* 0x008fc80000000000 */
[-C--:B------:R-:W-:Y:S02]  /*1aa0*/  DFMA R8, R24, R12.reuse, -R8 ;  /* 0x0000000c1808722b */ /* 0x080fe40000000808 */
[----:B------:R-:W-:Y:S02]  /*1ab0*/  DFMA R32, R26, R12, R32 ;  /* 0x0000000c1a20722b */ /* 0x000fe40000000020 */
[----:B------:R-:W-:-:S08]  /*1ac0*/  DFMA R10, R28, R16, -R10 ;  /* 0x000000101c0a722b */ /* 0x000fd0000000080a */
[----:B------:R-:W-:Y:S02]  /*1ad0*/  DADD R8, R8, -R10 ;  /* 0x0000000008087229 */ /* 0x000fe4000000080a */
[----:B------:R-:W-:-:S08]  /*1ae0*/  DMUL R10, R28, R18 ;  /* 0x000000121c0a7228 */ /* 0x000fd00000000000 */
[----:B------:R-:W-:-:S08]  /*1af0*/  DFMA R10, R30, R16, R10 ;  /* 0x000000101e0a722b */ /* 0x000fd0000000000a */
[----:B------:R-:W-:Y:S01]  /*1b00*/  DADD R10, R32, -R10 ;  /* 0x00000000200a7229 */ /* 0x000fe2000000080a */
[----:B------:R-:W0:Y:S02]  /*1b10*/  LDC.64 R32, c[0x0][0x218] ;  /* 0x00008600ff207b82 */ /* 0x000e240000000a00 */
[----:B0-----:R-:W-:Y:S01]  /*1b20*/  IMAD.WIDE.U32 R2, R3, 0x10, R32 ;  /* 0x0000001003027825 */ /* 0x001fe200078e0020 */
[----:B----4-:R-:W-:-:S04]  /*1b30*/  DMUL R32, R30, R6 ;  /* 0x000000061e207228 */ /* 0x010fc80000000000 */
[----:B------:R0:W-:Y:S04]  /*1b40*/  STG.E.128 desc[UR60][R2.64], R8 ;  /* 0x0000000802007986 */ /* 0x0001e8000c101d3c */
[C---:B------:R-:W-:Y:S02]  /*1b50*/  DFMA R32, R28.reuse, R4, -R32 ;  /* 0x000000041c20722b */ /* 0x040fe40000000820 */
[----:B------:R-:W-:-:S08]  /*1b60*/  DMUL R28, R28, R6 ;  /* 0x000000061c1c7228 */ /* 0x000fd00000000000 */
[----:B------:R-:W-:Y:S02]  /*1b70*/  DFMA R30, R30, R4, R28 ;  /* 0x000000041e1e722b */ /* 0x000fe4000000001c */
[-C--:B------:R-:W-:Y:S02]  /*1b80*/  DMUL R28, R26, R6.reuse ;  /* 0x000000061a1c7228 */ /* 0x080fe40000000000 */
[----:B------:R-:W-:-:S06]  /*1b90*/  DMUL R6, R24, R6 ;  /* 0x0000000618067228 */ /* 0x000fcc0000000000 */
[-C--:B------:R-:W-:Y:S01]  /*1ba0*/  DFMA R28, R24, R4.reuse, -R28 ;  /* 0x00000004181c722b */ /* 0x080fe2000000081c */
[----:B------:R-:W1:Y:S01]  /*1bb0*/  LDC R25, c[0x0][0x48c] ;  /* 0x00012300ff197b82 */ /* 0x000e620000000800 */
[----:B------:R-:W-:Y:S02]  /*1bc0*/  DFMA R26, R26, R4, R6 ;  /* 0x000000041a1a722b */ /* 0x000fe40000000006 */
[C---:B-----5:R-:W-:Y:S02]  /*1bd0*/  DMUL R4, R14.reuse, R22 ;  /* 0x000000160e047228 */ /* 0x060fe40000000000 */
[----:B------:R-:W-:Y:S02]  /*1be0*/  DMUL R14, R14, R20 ;  /* 0x000000140e0e7228 */ /* 0x000fe40000000000 */
[C---:B------:R-:W-:Y:S02]  /*1bf0*/  DMUL R6, R18.reuse, R22 ;  /* 0x0000001612067228 */ /* 0x040fe40000000000 */
[----:B------:R-:W-:-:S02]  /*1c00*/  DMUL R18, R18, R20 ;  /* 0x0000001412127228 */ /* 0x000fc40000000000 */
[C---:B------:R-:W-:Y:S02]  /*1c10*/  DFMA R4, R12.reuse, R20, -R4 ;  /* 0x000000140c04722b */ /* 0x040fe40000000804 */
[----:B------:R-:W-:Y:S02]  /*1c20*/  DFMA R14, R12, R22, R14 ;  /* 0x000000160c0e722b */ /* 0x000fe4000000000e */
[C---:B------:R-:W-:Y:S02]  /*1c30*/  DFMA R20, R16.reuse, R20, -R6 ;  /* 0x000000141014722b */ /* 0x040fe40000000806 */
[----:B------:R-:W-:Y:S02]  /*1c40*/  DFMA R22, R16, R22, R18 ;  /* 0x000000161016722b */ /* 0x000fe40000000012 */
[----:B------:R-:W-:Y:S02]  /*1c50*/  DADD R4, R32, -R4 ;  /* 0x0000000020047229 */ /* 0x000fe40000000804 */
[----:B------:R-:W-:-:S02]  /*1c60*/  DADD R6, R30, -R14 ;  /* 0x000000001e067229 */ /* 0x000fc4000000080e */
[----:B------:R-:W-:Y:S01]  /*1c70*/  DADD R20, R20, -R28 ;  /* 0x0000000014147229 */ /* 0x000fe2000000081c */
[----:B-1----:R-:W-:Y:S01]  /*1c80*/  IMAD.WIDE R12, R25, 0x10, R2 ;  /* 0x00000010190c7825 */ /* 0x002fe200078e0202 */
[----:B------:R-:W-:-:S04]  /*1c90*/  DADD R22, R22, -R26 ;  /* 0x0000000016167229 */ /* 0x000fc8000000081a */
[----:B------:R0:W-:Y:S01]  /*1ca0*/  STG.E.128 desc[UR60][R12.64], R4 ;  /* 0x000000040c007986 */ /* 0x0001e2000c101d3c */
[----:B------:R-:W-:-:S05]  /*1cb0*/  IMAD.WIDE R14, R25, 0x10, R12 ;  /* 0x00000010190e7825 */ /* 0x000fca00078e020c */
[----:B------:R0:W-:Y:S01]  /*1cc0*/  STG.E.128 desc[UR60][R14.64], R20 ;  /* 0x000000140e007986 */ /* 0x0001e2000c101d3c */
[----:B------:R-:W-:Y:S05]  /*1cd0*/  @!P0 BRA `(.L_x_26) ;  /* 0xffffffe400d48947 */ /* 0x000fea000383ffff */
[----:B------:R-:W-:Y:S05]  /*1ce0*/  BSYNC B0 ;  /* 0x0000000000007941 */ /* 0x000fea0003800000 */
.L_x_24:
[----:B------:R-:W-:Y:S05]  /*1cf0*/  EXIT ;  /* 0x000000000000794d */ /* 0x000fea0003800000 */
.L_x_27:
        /* <DEDUP_REMOVED lines=16> */
.L_x_94:


//--------------------- .text._ZN2at6native12cross_kernelIN3c107complexIdEE16OffsetCalculatorILi3EjLb0EElEEviPT_PKS7_SA_T0_T1_SC_SC_ --------------------------
	.section	.text._ZN2at6native12cross_kernelIN3c107complexIdEE16OffsetCalculatorILi3EjLb0EElEEviPT_PKS7_SA_T0_T1_SC_SC_,"ax",@progbits
	.align	128
        .global         _ZN2at6native12cross_kernelIN3c107complexIdEE16OffsetCalculatorILi3EjLb0EElEEviPT_PKS7_SA_T0_T1_SC_SC_
        .type           _ZN2at6native12cross_kernelIN3c107complexIdEE16OffsetCalculatorILi3EjLb0EElEEviPT_PKS7_SA_T0_T1_SC_SC_,@function
        .size           _ZN2at6native12cross_kernelIN3c107complexIdEE16OffsetCalculatorILi3EjLb0EElEEviPT_PKS7_SA_T0_T1_SC_SC_,(.L_x_95 - _ZN2at6native12cross_kernelIN3c107complexIdEE16OffsetCalculatorILi3EjLb0EElEEviPT_PKS7_SA_T0_T1_SC_SC_)
        .other          _ZN2at6native12cross_kernelIN3c107complexIdEE16OffsetCalculatorILi3EjLb0EElEEviPT_PKS7_SA_T0_T1_SC_SC_,@"STO_CUDA_ENTRY STV_DEFAULT"
_ZN2at6native12cross_kernelIN3c107complexIdEE16OffsetCalculatorILi3EjLb0EElEEviPT_PKS7_SA_T0_T1_SC_SC_:
.text._ZN2at6native12cross_kernelIN3c107complexIdEE16OffsetCalculatorILi3EjLb0EElEEviPT_PKS7_SA_T0_T1_SC_SC_:
        /* <DEDUP_REMOVED lines=14> */
[----:B------:R-:W-:Y:S01]  /*00e0*/  ULDC.64 UR4, c[0x0][0x490] ;  /* 0x0001240000047ab9 */ /* 0x000fe20000000a00 */
[----:B------:R-:W-:Y:S01]  /*00f0*/  ULDC UR35, c[0x0][0x230] ;  /* 0x00008c0000237ab9 */ /* 0x000fe20000000800 */
[----:B------:R-:W-:Y:S01]  /*0100*/  ULDC.64 UR30, c[0x0][0x4a0] ;  /* 0x00012800001e7ab9 */ /* 0x000fe20000000a00 */
[----:B------:R-:W-:Y:S01]  /*0110*/  ULDC.64 UR32, c[0x0][0x498] ;  /* 0x0001260000207ab9 */ /* 0x000fe20000000a00 */
[----:B------:R-:W-:Y:S01]  /*0120*/  MOV R0, R2 ;  /* 0x0000000200007202 */ /* 0x000fe20000000f00 */
[----:B------:R-:W-:Y:S01]  /*0130*/  USHF.L.U64.HI UR48, UR4, 0x4, UR5 ;  /* 0x0000000404307899 */ /* 0x000fe20008010205 */
[----:B------:R-:W-:Y:S01]  /*0140*/  ISETP.NE.AND P1, PT, RZ, UR35, PT ;  /* 0x00000023ff007c0c */ /* 0x000fe2000bf25270 */
[----:B------:R-:W-:Y:S02]  /*0150*/  USHF.L.U32 UR49, UR4, 0x4, URZ ;  /* 0x0000000404317899 */ /* 0x000fe4000800063f */
[----:B------:R-:W-:-:S02]  /*0160*/  USHF.L.U64.HI UR47, UR30, 0x1, UR31 ;  /* 0x000000011e2f7899 */ /* 0x000fc4000801021f */
[----:B------:R-:W-:Y:S02]  /*0170*/  UIMAD UR51, UR51, UR34, URZ ;  /* 0x00000022333372a4 */ /* 0x000fe4000f8e023f */
[----:B------:R-:W-:Y:S01]  /*0180*/  USHF.L.U64.HI UR57, UR32, 0x4, UR33 ;  /* 0x0000000420397899 */ /* 0x000fe20008010221 */
        /* <DEDUP_REMOVED lines=43> */
[----:B------:R-:W-:-:S05]  /*0440*/  ULDC.64 UR34, c[0x0][0x498] ;  /* 0x0001260000227ab9 */ /* 0x000fca0000000a00 */
.L_x_30:
[----:B------:R-:W-:Y:S01]  /*0450*/  HFMA2.MMA R2, -RZ, RZ, 0, 0 ;  /* 0x00000000ff027435 */ /* 0x000fe200000001ff */
[----:B------:R-:W-:Y:S02]  /*0460*/  MOV R4, RZ ;  /* 0x000000ff00047202 */ /* 0x000fe40000000f00 */
        /* <DEDUP_REMOVED lines=254> */
[----:B------:R-:W-:Y:S01]  /*1450*/  IMAD.MOV.U32 R7, RZ, RZ, R9 ;  /* 0x000000ffff077224 */ /* 0x000fe200078e0009 */
[----:B------:R-:W-:Y:S01]  /*1460*/  ULDC.64 UR36, c[0x0][0x328] ;  /* 0x0000ca0000247ab9 */ /* 0x000fe20000000a00 */
[----:B------:R-:W-:Y:S01]  /*1470*/  ISETP.NE.AND P0, PT, R8, 0x15, PT ;  /* 0x000000150800780c */ /* 0x000fe20003f05270 */
[----:B------:R-:W-:Y:S01]  /*1480*/  ULDC UR60, c[0x0][0x458] ;  /* 0x00011600003c7ab9 */ /* 0x000fe20000000800 */
        /* <DEDUP_REMOVED lines=39> */
[----:B------:R-:W-:Y:S01]  /*1700*/  IMAD.MOV.U32 R7, RZ, RZ, R14 ;  /* 0x000000ffff077224 */ /* 0x000fe200078e000e */
[----:B------:R-:W-:Y:S01]  /*1710*/  MOV R6, RZ ;  /* 0x000000ff00067202 */ /* 0x000fe20000000f00 */
[----:B------:R-:W-:Y:S01]  /*1720*/  ULDC.64 UR36, c[0x0][0x348] ;  /* 0x0000d20000247ab9 */ /* 0x000fe20000000a00 */
[----:B------:R-:W-:-:S03]  /*1730*/  ULDC UR60, c[0x0][0x474] ;  /* 0x00011d00003c7ab9 */ /* 0x000fc60000000800 */
[----:B------:R-:W-:Y:S01]  /*1740*/  IMAD.HI.U32 R6, R14, UR37, R6 ;  /* 0x000000250e067c27 */ /* 0x000fe2000f8e0006 */
[----:B------:R-:W-:-:S04]  /*1750*/  ULDC UR37, c[0x0][0x350] ;  /* 0x0000d40000257ab9 */ /* 0x000fc80000000800 */
[----:B------:R-:W-:Y:S01]  /*1760*/  SHF.R.U32.HI R7, RZ, UR37, R6 ;  /* 0x00000025ff077c19 */ /* 0x000fe20008011606 */
[----:B------:R-:W0:Y:S01]  /*1770*/  @P0 LDC.64 R8, c[0x0][0x358] ;  /* 0x0000d600ff080b82 */ /* 0x000e220000000a00 */
[----:B------:R-:W-:Y:S02]  /*1780*/  @P0 MOV R6, RZ ;  /* 0x000000ff00060202 */ /* 0x000fe40000000f00 */
[----:B------:R-:W-:-:S05]  /*1790*/  IADD3 R5, -R7, RZ, RZ ;  /* 0x000000ff07057210 */ /* 0x000fca0007ffe1ff */
[----:B------:R-:W1:Y:S01]  /*17a0*/  @P0 LDC R11, c[0x0][0x354] ;  /* 0x0000d500ff0b0b82 */ /* 0x000e620000000800 */
[----:B------:R-:W-:Y:S01]  /*17b0*/  IMAD R5, R5, UR36, R14 ;  /* 0x0000002405057c24 */ /* 0x000fe2000f8e020e */
[----:B------:R-:W-:-:S03]  /*17c0*/  ULDC.64 UR36, c[0x0][0x478] ;  /* 0x00011e0000247ab9 */ /* 0x000fc60000000a00 */
[C---:B------:R-:W-:Y:S02]  /*17d0*/  IMAD R29, R5.reuse, UR60, R29 ;  /* 0x0000003c051d7c24 */ /* 0x040fe4000f8e021d */
[C---:B------:R-:W-:Y:S01]  /*17e0*/  IMAD R2, R5.reuse, UR36, R2 ;  /* 0x0000002405027c24 */ /* 0x040fe2000f8e0202 */
[----:B------:R-:W2:Y:S01]  /*17f0*/  @P0 LDC.64 R12, c[0x0][0x480] ;  /* 0x00012000ff0c0b82 */ /* 0x000ea20000000a00 */
[----:B------:R-:W-:-:S07]  /*1800*/  IMAD R4, R5, UR37, R4 ;  /* 0x0000002505047c24 */ /* 0x000fce000f8e0204 */
        /* <DEDUP_REMOVED lines=8> */
.L_x_29:
[----:B------:R-:W0:Y:S01]  /*1890*/  LDC.64 R6, c[0x0][0x220] ;  /* 0x00008800ff067b82 */ /* 0x000e220000000a00 */
[----:B------:R-:W-:Y:S01]  /*18a0*/  MOV R5, UR30 ;  /* 0x0000001e00057c02 */ /* 0x000fe20008000f00 */
[----:B------:R-:W-:Y:S01]  /*18b0*/  ULDC.64 UR36, c[0x0][0x228] ;  /* 0x00008a0000247ab9 */ /* 0x000fe20000000a00 */
[----:B------:R-:W-:Y:S02]  /*18c0*/  USHF.L.U32 UR60, UR30, 0x4, URZ ;  /* 0x000000041e3c7899 */ /* 0x000fe4000800063f */
[----:B------:R-:W-:-:S04]  /*18d0*/  LEA R4, P0, R5, R4, 0x1 ;  /* 0x0000000405047211 */ /* 0x000fc800078008ff */
[----:B------:R-:W-:Y:S02]  /*18e0*/  IADD3.X R5, RZ, UR47, RZ, P0, !PT ;  /* 0x0000002fff057c10 */ /* 0x000fe400087fe4ff */
[----:B------:R-:W-:-:S04]  /*18f0*/  LEA R8, P0, R4, UR36, 0x4 ;  /* 0x0000002404087c11 */ /* 0x000fc8000f8020ff */
[----:B------:R-:W-:Y:S01]  /*1900*/  LEA.HI.X R9, R4, UR37, R5, 0x4, P0 ;  /* 0x0000002504097c11 */ /* 0x000fe200080f2405 */
[----:B------:R-:W-:Y:S01]  /*1910*/  ULDC.64 UR36, c[0x0][0x220] ;  /* 0x0000880000247ab9 */ /* 0x000fe20000000a00 */
[----:B------:R-:W-:-:S04]  /*1920*/  IADD3 R20, P0, R8, -UR60, RZ ;  /* 0x8000003c08147c10 */ /* 0x000fc8000ff1e0ff */
[----:B------:R-:W-:Y:S02]  /*1930*/  IADD3.X R21, R9, ~UR31, RZ, P0, !PT ;  /* 0x8000001f09157c10 */ /* 0x000fe400087fe4ff */
[----:B------:R-:W-:Y:S01]  /*1940*/  MOV R19, UR32 ;  /* 0x0000002000137c02 */ /* 0x000fe20008000f00 */
[C---:B0-----:R-:W-:Y:S01]  /*1950*/  IMAD.WIDE.U32 R4, R2.reuse, 0x10, R6 ;  /* 0x0000001002047825 */ /* 0x041fe200078e0006 */
[----:B------:R-:W-:Y:S01]  /*1960*/  IADD3 R2, P0, R2, UR34, RZ ;  /* 0x0000002202027c10 */ /* 0x000fe2000ff1e0ff */
[----:B------:R-:W2:Y:S03]  /*1970*/  LDG.E.128 R8, desc[UR58][R8.64] ;  /* 0x0000003a08087981 */ /* 0x000ea6000c1e1d00 */
[----:B------:R-:W-:Y:S01]  /*1980*/  IADD3.X R17, RZ, UR35, RZ, P0, !PT ;  /* 0x00000023ff117c10 */ /* 0x000fe200087fe4ff */
[----:B------:R-:W2:Y:S01]  /*1990*/  LDG.E.128 R4, desc[UR58][R4.64] ;  /* 0x0000003a04047981 */ /* 0x000ea2000c1e1d00 */
[----:B------:R-:W-:-:S03]  /*19a0*/  LEA R24, P0, R2, UR36, 0x4 ;  /* 0x0000002402187c11 */ /* 0x000fc6000f8020ff */
[----:B------:R-:W3:Y:S01]  /*19b0*/  LDG.E.128 R12, desc[UR58][R20.64] ;  /* 0x0000003a140c7981 */ /* 0x000ee2000c1e1d00 */
[----:B------:R-:W-:Y:S02]  /*19c0*/  LEA.HI.X R25, R2, UR37, R17, 0x4, P0 ;  /* 0x0000002502197c11 */ /* 0x000fe400080f2411 */
[----:B------:R-:W-:-:S04]  /*19d0*/  LEA R16, P0, R19, R24, 0x4 ;  /* 0x0000001813107211 */ /* 0x000fc800078020ff */
[----:B------:R-:W-:Y:S02]  /*19e0*/  IADD3.X R17, R25, UR57, RZ, P0, !PT ;  /* 0x0000003919117c10 */ /* 0x000fe400087fe4ff */
[----:B------:R-:W-:Y:S01]  /*19f0*/  IADD3 R22, P0, R20, -UR60, RZ ;  /* 0x8000003c14167c10 */ /* 0x000fe2000ff1e0ff */
[----:B------:R-:W4:Y:S04]  /*1a00*/  LDG.E.128 R24, desc[UR58][R24.64] ;  /* 0x0000003a18187981 */ /* 0x000f28000c1e1d00 */
[----:B------:R-:W5:Y:S01]  /*1a10*/  LDG.E.128 R16, desc[UR58][R16.64] ;  /* 0x0000003a10107981 */ /* 0x000f62000c1e1d00 */
[----:B------:R-:W-:-:S06]  /*1a20*/  IADD3.X R23, R21, ~UR31, RZ, P0, !PT ;  /* 0x8000001f15177c10 */ /* 0x000fcc00087fe4ff */
[----:B------:R-:W4:Y:S01]  /*1a30*/  LDG.E.128 R20, desc[UR58][R22.64] ;  /* 0x0000003a16147981 */ /* 0x000f22000c1e1d00 */
[C---:B--2---:R-:W-:Y:S02]  /*1a40*/  DMUL R30, R10.reuse, R6 ;  /* 0x000000060a1e7228 */ /* 0x044fe40000000000 */
[----:B------:R-:W-:Y:S02]  /*1a50*/  DMUL R36, R10, R4 ;  /* 0x000000040a247228 */ /* 0x000fe40000000000 */
[C---:B---3--:R-:W-:Y:S02]  /*1a60*/  DMUL R32, R14.reuse, R6 ;  /* 0x000000060e207228 */ /* 0x048fe40000000000 */
[-C--:B------:R-:W-:Y:S02]  /*1a70*/  DMUL R34, R14, R4.reuse ;  /* 0x000000040e227228 */ /* 0x080fe40000000000 */
[----:B------:R-:W-:-:S04]  /*1a80*/  DFMA R30, R8, R4, -R30 ;  /* 0x00000004081e722b */ /* 0x000fc8000000081e */
[----:B------:R-:W-:Y:S02]  /*1a90*/  DFMA R32, R12, R4, -R32 ;  /* 0x000000040c20722b */ /* 0x000fe40000000820 */
[-C--:B------:R-:W-:Y:S02]  /*1aa0*/  DFMA R4, R8, R6.reuse, R36 ;  /* 0x000000060804722b */ /* 0x080fe40000000024 */
[----:B------:R-:W-:Y:S02]  /*1ab0*/  DFMA R6, R12, R6, R34 ;  /* 0x000000060c06722b */ /* 0x000fe40000000022 */
[-C--:B-----5:R-:W-:Y:S02]  /*1ac0*/  DMUL R36, R16, R14.reuse ;  /* 0x0000000e10247228 */ /* 0x0a0fe40000000000 */
[----:B------:R-:W-:-:S06]  /*1ad0*/  DMUL R34, R18, R14 ;  /* 0x0000000e12227228 */ /* 0x000fcc0000000000 */
[-C--:B------:R-:W-:Y:S02]  /*1ae0*/  DFMA R14, R18, R12.reuse, R36 ;  /* 0x0000000c120e722b */ /* 0x080fe40000000024 */
[----:B------:R-:W-:Y:S02]  /*1af0*/  DFMA R12, R16, R12, -R34 ;  /* 0x0000000c100c722b */ /* 0x000fe40000000822 */
[----:B----4-:R-:W-:-:S08]  /*1b00*/  DMUL R34, R18, R22 ;  /* 0x0000001612227228 */ /* 0x010fd00000000000 */
[C---:B------:R-:W-:Y:S02]  /*1b10*/  DFMA R34, R16.reuse, R20, -R34 ;  /* 0x000000141022722b */ /* 0x040fe40000000822 */
[----:B------:R-:W-:-:S08]  /*1b20*/  DMUL R16, R16, R22 ;  /* 0x0000001610107228 */ /* 0x000fd00000000000 */
[----:B------:R-:W-:Y:S02]  /*1b30*/  DFMA R18, R18, R20, R16 ;  /* 0x000000141212722b */ /* 0x000fe40000000010 */
[-C--:B------:R-:W-:Y:S02]  /*1b40*/  DMUL R16, R26, R22.reuse ;  /* 0x000000161a107228 */ /* 0x080fe40000000000 */
[----:B------:R-:W-:-:S06]  /*1b50*/  DMUL R22, R24, R22 ;  /* 0x0000001618167228 */ /* 0x000fcc0000000000 */
[-C--:B------:R-:W-:Y:S02]  /*1b60*/  DFMA R16, R24, R20.reuse, -R16 ;  /* 0x000000141810722b */ /* 0x080fe40000000810 */
[C---:B------:R-:W-:Y:S02]  /*1b70*/  DFMA R20, R26.reuse, R20, R22 ;  /* 0x000000141a14722b */ /* 0x040fe40000000016 */
[-C--:B------:R-:W-:Y:S02]  /*1b80*/  DMUL R22, R26, R10.reuse ;  /* 0x0000000a1a167228 */ /* 0x080fe40000000000 */
[----:B------:R-:W-:-:S06]  /*1b90*/  DMUL R10, R24, R10 ;  /* 0x0000000a180a7228 */ /* 0x000fcc0000000000 */
[-C--:B------:R-:W-:Y:S02]  /*1ba0*/  DFMA R24, R24, R8.reuse, -R22 ;  /* 0x000000081818722b */ /* 0x080fe40000000816 */
[----:B------:R-:W0:Y:S01]  /*1bb0*/  LDC.64 R22, c[0x0][0x218] ;  /* 0x00008600ff167b82 */ /* 0x000e220000000a00 */
[----:B------:R-:W-:Y:S02]  /*1bc0*/  DFMA R26, R26, R8, R10 ;  /* 0x000000081a1a722b */ /* 0x000fe4000000000a */
[----:B------:R-:W-:-:S03]  /*1bd0*/  DADD R10, R18, -R4 ;  /* 0x00000000120a7229 */ /* 0x000fc60000000804 */
[----:B------:R-:W-:Y:S02]  /*1be0*/  DADD R12, R24, -R12 ;  /* 0x00000000180c7229 */ /* 0x000fe4000000080c */
[----:B------:R-:W-:Y:S02]  /*1bf0*/  DADD R8, R34, -R30 ;  /* 0x0000000022087229 */ /* 0x000fe4000000081e */
[----:B------:R-:W-:Y:S02]  /*1c00*/  DADD R14, R26, -R14 ;  /* 0x000000001a0e7229 */ /* 0x000fe4000000080e */
[----:B------:R-:W-:Y:S01]  /*1c10*/  DADD R4, R32, -R16 ;  /* 0x0000000020047229 */ /* 0x000fe20000000810 */
[----:B0-----:R-:W-:-:S03]  /*1c20*/  IMAD.WIDE.U32 R22, R29, 0x10, R22 ;  /* 0x000000101d167825 */ /* 0x001fc600078e0016 */
[----:B------:R-:W-:Y:S01]  /*1c30*/  IADD3 R18, P0, R22, UR49, RZ ;  /* 0x0000003116127c10 */ /* 0x000fe2000ff1e0ff */
[----:B------:R-:W-:-:S03]  /*1c40*/  DADD R6, R6, -R20 ;  /* 0x0000000006067229 */ /* 0x000fc60000000814 */
[----:B------:R-:W-:Y:S02]  /*1c50*/  IADD3.X R19, R23, UR48, RZ, P0, !PT ;  /* 0x0000003017137c10 */ /* 0x000fe400087fe4ff */
[----:B------:R-:W-:Y:S01]  /*1c60*/  IADD3 R24, P0, R18, UR49, RZ ;  /* 0x0000003112187c10 */ /* 0x000fe2000ff1e0ff */
[----:B------:R0:W-:Y:S03]  /*1c70*/  STG.E.128 desc[UR58][R22.64], R12 ;  /* 0x0000000c16007986 */ /* 0x0001e6000c101d3a */
[----:B------:R-:W-:Y:S02]  /*1c80*/  IADD3.X R25, R19, UR48, RZ, P0, !PT ;  /* 0x0000003013197c10 */ /* 0x000fe400087fe4ff */
[----:B------:R-:W-:Y:S01]  /*1c90*/  IADD3 R0, P0, R0, UR51, RZ ;  /* 0x0000003300007c10 */ /* 0x000fe2000ff1e0ff */
[----:B------:R0:W-:Y:S03]  /*1ca0*/  STG.E.128 desc[UR58][R18.64], R8 ;  /* 0x0000000812007986 */ /* 0x0001e6000c101d3a */
[----:B------:R-:W-:Y:S01]  /*1cb0*/  IADD3.X R3, RZ, R3, RZ, P0, !PT ;  /* 0x00000003ff037210 */ /* 0x000fe200007fe4ff */
[----:B------:R0:W-:Y:S01]  /*1cc0*/  STG.E.128 desc[UR58][R24.64], R4 ;  /* 0x0000000418007986 */ /* 0x0001e2000c101d3a */
[----:B------:R-:W-:-:S04]  /*1cd0*/  ISETP.GE.U32.AND P0, PT, R0, UR4, PT ;  /* 0x0000000400007c0c */ /* 0x000fc8000bf06070 */
[----:B------:R-:W-:-:S13]  /*1ce0*/  ISETP.GE.AND.EX P0, PT, R3, UR50, PT, P0 ;  /* 0x0000003203007c0c */ /* 0x000fda000bf06300 */
[----:B0-----:R-:W-:Y:S05]  /*1cf0*/  @!P0 BRA `(.L_x_30) ;  /* 0xffffffe400d48947 */ /* 0x001fea000383ffff */
[----:B------:R-:W-:Y:S05]  /*1d00*/  BSYNC B0 ;  /* 0x0000000000007941 */ /* 0x000fea0003800000 */
.L_x_28:
[----:B------:R-:W-:Y:S05]  /*1d10*/  EXIT ;  /* 0x000000000000794d */ /* 0x000fea0003800000 */
.L_x_31:
        /* <DEDUP_REMOVED lines=14> */
.L_x_95:


//--------------------- .text._ZN2at6native12cross_kernelIf16OffsetCalculatorILi3EjLb0EEiEEviPT_PKS4_S7_T0_T1_S9_S9_ --------------------------
	.section	.text._ZN2at6native12cross_kernelIf16OffsetCalculatorILi3EjLb0EEiEEviPT_PKS4_S7_T0_T1_S9_S9_,"ax",@progbits
	.align	128
        .global         _ZN2at6native12cross_kernelIf16OffsetCalculatorILi3EjLb0EEiEEviPT_PKS4_S7_T0_T1_S9_S9_
        .type           _ZN2at6native12cross_kernelIf16OffsetCalculatorILi3EjLb0EEiEEviPT_PKS4_S7_T0_T1_S9_S9_,@function
        .size           _ZN2at6native12cross_kernelIf16OffsetCalculatorILi3EjLb0EEiEEviPT_PKS4_S7_T0_T1_S9_S9_,(.L_x_96 - _ZN2at6native12cross_kernelIf16OffsetCalculatorILi3EjLb0EEiEEviPT_PKS4_S7_T0_T1_S9_S9_)
        .other          _ZN2at6native12cross_kernelIf16OffsetCalculatorILi3EjLb0EEiEEviPT_PKS4_S7_T0_T1_S9_S9_,@"STO_CUDA_ENTRY STV_DEFAULT"
_ZN2at6native12cross_kernelIf16OffsetCalculatorILi3EjLb0EEiEEviPT_PKS4_S7_T0_T1_S9_S9_:
.text._ZN2at6native12cross_kernelIf16OffsetCalculatorILi3EjLb0EEiEEviPT_PKS4_S7_T0_T1_S9_S9_:
        /* <DEDUP_REMOVED lines=19> */
[----:B------:R-:W1:Y:S01]  /*0130*/  LDC.64 R12, c[0x0][0x218] ;  /* 0x00008600ff0c7b82 */ /* 0x000e620000000a00 */
        /* <DEDUP_REMOVED lines=17> */
[C---:B------:R-:W-:Y:S01]  /*0250*/  SHF.L.U32 R4, R10.reuse, 0x1, RZ ;  /* 0x000000010a047819 */ /* 0x040fe200000006ff */
[----:B------:R-:W-:Y:S01]  /*0260*/  ULDC UR42, c[0x0][0x294] ;  /* 0x0000a500002a7ab9 */ /* 0x000fe20000000800 */
[----:B------:R-:W-:Y:S01]  /*0270*/  SHF.R.S32.HI R5, RZ, 0x1f, R10 ;  /* 0x0000001fff057819 */ /* 0x000fe2000001140a */
[----:B------:R-:W-:Y:S01]  /*0280*/  ULDC UR41, c[0x0][0x3c8] ;  /* 0x0000f20000297ab9 */ /* 0x000fe20000000800 */
[----:B------:R-:W-:Y:S01]  /*0290*/  SHF.R.S32.HI R11, RZ, 0x1f, R2 ;  /* 0x0000001fff0b7819 */ /* 0x000fe20000011402 */
[----:B------:R-:W-:Y:S01]  /*02a0*/  ULDC UR40, c[0x0][0x2a8] ;  /* 0x0000aa0000287ab9 */ /* 0x000fe20000000800 */
[----:B------:R-:W-:Y:S01]  /*02b0*/  SHF.R.S32.HI R25, RZ, 0x1f, R4 ;  /* 0x0000001fff197819 */ /* 0x000fe20000011404 */
[----:B------:R-:W-:Y:S01]  /*02c0*/  ULDC UR39, c[0x0][0x3cc] ;  /* 0x0000f30000277ab9 */ /* 0x000fe20000000800 */
[----:B------:R-:W-:Y:S01]  /*02d0*/  SHF.L.U64.HI R6, R10, 0x2, R5 ;  /* 0x000000020a067819 */ /* 0x000fe20000010205 */
[----:B------:R-:W-:Y:S01]  /*02e0*/  ULDC UR38, c[0x0][0x2ac] ;  /* 0x0000ab0000267ab9 */ /* 0x000fe20000000800 */
[----:B------:R-:W-:Y:S01]  /*02f0*/  SHF.L.U64.HI R11, R2, 0x2, R11 ;  /* 0x00000002020b7819 */ /* 0x000fe2000001020b */
[----:B------:R-:W-:Y:S01]  /*0300*/  ULDC UR37, c[0x0][0x3e0] ;  /* 0x0000f80000257ab9 */ /* 0x000fe20000000800 */
[----:B------:R-:W-:Y:S01]  /*0310*/  SHF.L.U64.HI R25, R4, 0x2, R25 ;  /* 0x0000000204197819 */ /* 0x000fe20000010219 */
        /* <DEDUP_REMOVED lines=27> */
[----:B-1----:R-:W-:-:S05]  /*04d0*/  ULDC.64 UR32, c[0x0][0x360] ;  /* 0x0000d80000207ab9 */ /* 0x002fca0000000a00 */
.L_x_34:
[----:B------:R-:W-:Y:S01]  /*04e0*/  HFMA2.MMA R20, -RZ, RZ, 0, 0 ;  /* 0x00000000ff147435 */ /* 0x000fe200000001ff */
[----:B------:R-:W-:Y:S02]  /*04f0*/  MOV R18, RZ ;  /* 0x000000ff00127202 */ /* 0x000fe40000000f00 */
[----:B0-----:R-:W-:Y:S01]  /*0500*/  MOV R5, RZ ;  /* 0x000000ff00057202 */ /* 0x001fe20000000f00 */
[----:B------:R-:W-:Y:S07]  /*0510*/  @!P1 BRA `(.L_x_33) ;  /* 0x0000001000dc9947 */ /* 0x000fee0003800000 */
[----:B------:R-:W0:Y:S01]  /*0520*/  LDC.64 R8, c[0x0][0x230] ;  /* 0x00008c00ff087b82 */ /* 0x000e220000000a00 */
[----:B------:R-:W-:Y:S02]  /*0530*/  MOV R14, RZ ;  /* 0x000000ff000e7202 */ /* 0x000fe40000000f00 */
[----:B------:R-:W-:-:S03]  /*0540*/  MOV R15, R0 ;  /* 0x00000000000f7202 */ /* 0x000fc60000000f00 */
[----:B------:R-:W-:-:S05]  /*0550*/  IMAD.HI.U32 R5, R0, UR30, R14 ;  /* 0x0000001e00057c27 */ /* 0x000fca000f8e000e */
[----:B------:R-:W-:Y:S02]  /*0560*/  SHF.R.U32.HI R15, RZ, UR31, R5 ;  /* 0x0000001fff0f7c19 */ /* 0x000fe40008011605 */
        /* <DEDUP_REMOVED lines=306> */
.L_x_33:
[----:B------:R-:W0:Y:S08]  /*1890*/  LDC.64 R8, c[0x0][0x220] ;  /* 0x00008800ff087b82 */ /* 0x000e300000000a00 */
[----:B------:R-:W1:Y:S08]  /*18a0*/  LDC.64 R14, c[0x0][0x228] ;  /* 0x00008a00ff0e7b82 */ /* 0x000e700000000a00 */
[----:B------:R-:W2:Y:S01]  /*18b0*/  LDC R23, c[0x0][0x494] ;  /* 0x00012500ff177b82 */ /* 0x000ea20000000800 */
[----:B0-----:R-:W-:-:S03]  /*18c0*/  IMAD.WIDE.U32 R20, R20, 0x4, R8 ;  /* 0x0000000414147825 */ /* 0x001fc600078e0008 */
[-C--:B------:R-:W-:Y:S01]  /*18d0*/  LEA R16, P3, R4, R20.reuse, 0x2 ;  /* 0x0000001404107211 */ /* 0x080fe200078610ff */
[----:B-1----:R-:W-:Y:S01]  /*18e0*/  IMAD.WIDE.U32 R14, R18, 0x4, R14 ;  /* 0x00000004120e7825 */ /* 0x002fe200078e000e */
[----:B------:R-:W-:Y:S02]  /*18f0*/  LEA R18, P0, R10, R20, 0x2 ;  /* 0x000000140a127211 */ /* 0x000fe400078010ff */
[C---:B------:R-:W-:Y:S01]  /*1900*/  IADD3.X R17, R21.reuse, R25, RZ, P3, !PT ;  /* 0x0000001915117210 */ /* 0x040fe20001ffe4ff */
[----:B------:R-:W3:Y:S01]  /*1910*/  LDG.E R20, desc[UR60][R20.64] ;  /* 0x0000003c14147981 */ /* 0x000ee2000c1e1900 */
[----:B------:R-:W-:Y:S02]  /*1920*/  LEA R8, P2, R2, R14, 0x2 ;  /* 0x0000000e02087211 */ /* 0x000fe400078410ff */
[----:B------:R-:W-:Y:S01]  /*1930*/  IADD3.X R19, R21, R6, RZ, P0, !PT ;  /* 0x0000000615137210 */ /* 0x000fe200007fe4ff */
[----:B--2---:R-:W-:Y:S01]  /*1940*/  IMAD.WIDE R22, R23, 0x4, R14 ;  /* 0x0000000417167825 */ /* 0x004fe200078e020e */
[----:B------:R-:W-:Y:S01]  /*1950*/  IADD3.X R9, R15, R11, RZ, P2, !PT ;  /* 0x0000000b0f097210 */ /* 0x000fe200017fe4ff */
[----:B------:R0:W2:Y:S04]  /*1960*/  LDG.E R16, desc[UR60][R16.64] ;  /* 0x0000003c10107981 */ /* 0x0000a8000c1e1900 */
[----:B------:R-:W2:Y:S04]  /*1970*/  LDG.E R23, desc[UR60][R22.64] ;  /* 0x0000003c16177981 */ /* 0x000ea8000c1e1900 */
[----:B------:R-:W4:Y:S01]  /*1980*/  LDG.E R18, desc[UR60][R18.64] ;  /* 0x0000003c12127981 */ /* 0x000f22000c1e1900 */
[----:B0-----:R-:W0:Y:S03]  /*1990*/  LDC R17, c[0x0][0x48c] ;  /* 0x00012300ff117b82 */ /* 0x001e260000000800 */
[----:B------:R-:W3:Y:S04]  /*19a0*/  LDG.E R9, desc[UR60][R8.64] ;  /* 0x0000003c08097981 */ /* 0x000ee8000c1e1900 */
[----:B------:R-:W5:Y:S01]  /*19b0*/  LDG.E R15, desc[UR60][R14.64] ;  /* 0x0000003c0e0f7981 */ /* 0x000f62000c1e1900 */
[----:B------:R-:W-:Y:S01]  /*19c0*/  IMAD.WIDE.U32 R26, R5, 0x4, R12 ;  /* 0x00000004051a7825 */ /* 0x000fe200078e000c */
[----:B------:R-:W-:-:S04]  /*19d0*/  IADD3 R0, P0, R7, R0, RZ ;  /* 0x0000000007007210 */ /* 0x000fc80007f1e0ff */
[----:B------:R-:W-:Y:S01]  /*19e0*/  IADD3.X R3, RZ, R3, RZ, P0, !PT ;  /* 0x00000003ff037210 */ /* 0x000fe200007fe4ff */
[----:B0-----:R-:W-:Y:S01]  /*19f0*/  IMAD.WIDE R28, R17, 0x4, R26 ;  /* 0x00000004111c7825 */ /* 0x001fe200078e021a */
[----:B------:R-:W-:-:S04]  /*1a00*/  ISETP.GE.U32.AND P0, PT, R0, UR4, PT ;  /* 0x0000000400007c0c */ /* 0x000fc8000bf06070 */
[----:B------:R-:W-:Y:S01]  /*1a10*/  ISETP.GE.AND.EX P0, PT, R3, UR58, PT, P0 ;  /* 0x0000003a03007c0c */ /* 0x000fe2000bf06300 */
[----:B--2---:R-:W-:Y:S01]  /*1a20*/  FMUL.FTZ R24, R23, R16 ;  /* 0x0000001017187220 */ /* 0x004fe20000410000 */
[----:B---3--:R-:W-:-:S03]  /*1a30*/  FMUL.FTZ R21, R9, R20 ;  /* 0x0000001409157220 */ /* 0x008fc60000410000 */
[----:B----4-:R-:W-:Y:S01]  /*1a40*/  FFMA.FTZ R5, R9, R18, -R24 ;  /* 0x0000001209057223 */ /* 0x010fe20000010818 */
[-C--:B-----5:R-:W-:Y:S01]  /*1a50*/  FMUL.FTZ R8, R18, R15.reuse ;  /* 0x0000000f12087220 */ /* 0x0a0fe20000410000 */
[----:B------:R-:W-:-:S03]  /*1a60*/  FFMA.FTZ R21, R16, R15, -R21 ;  /* 0x0000000f10157223 */ /* 0x000fc60000010815 */
[----:B------:R-:W-:Y:S01]  /*1a70*/  FFMA.FTZ R23, R23, R20, -R8 ;  /* 0x0000001417177223 */ /* 0x000fe20000010808 */
[----:B------:R-:W-:Y:S01]  /*1a80*/  IMAD.WIDE R8, R17, 0x4, R28 ;  /* 0x0000000411087825 */ /* 0x000fe200078e021c */
[----:B------:R0:W-:Y:S04]  /*1a90*/  STG.E desc[UR60][R26.64], R5 ;  /* 0x000000051a007986 */ /* 0x0001e8000c10193c */
[----:B------:R0:W-:Y:S04]  /*1aa0*/  STG.E desc[UR60][R28.64], R21 ;  /* 0x000000151c007986 */ /* 0x0001e8000c10193c */
[----:B------:R0:W-:Y:S01]  /*1ab0*/  STG.E desc[UR60][R8.64], R23 ;  /* 0x0000001708007986 */ /* 0x0001e2000c10193c */
[----:B------:R-:W-:Y:S05]  /*1ac0*/  @!P0 BRA `(.L_x_34) ;  /* 0xffffffe800848947 */ /* 0x000fea000383ffff */
[----:B------:R-:W-:Y:S05]  /*1ad0*/  BSYNC B0 ;  /* 0x0000000000007941 */ /* 0x000fea0003800000 */
.L_x_32:
[----:B------:R-:W-:Y:S05]  /*1ae0*/  EXIT ;  /* 0x000000000000794d */ /* 0x000fea0003800000 */
.L_x_35:
        /* <DEDUP_REMOVED lines=9> */
.L_x_96:


//--------------------- .text._ZN2at6native12cross_kernelIf16OffsetCalculatorILi3EjLb0EElEEviPT_PKS4_S7_T0_T1_S9_S9_ --------------------------
	.section	.text._ZN2at6native12cross_kernelIf16OffsetCalculatorILi3EjLb0EElEEviPT_PKS4_S7_T0_T1_S9_S9_,"ax",@progbits
	.align	128
        .global         _ZN2at6native12cross_kernelIf16OffsetCalculatorILi3EjLb0EElEEviPT_PKS4_S7_T0_T1_S9_S9_
        .type           _ZN2at6native12cross_kernelIf16OffsetCalculatorILi3EjLb0EElEEviPT_PKS4_S7_T0_T1_S9_S9_,@function
        .size           _ZN2at6native12cross_kernelIf16OffsetCalculatorILi3EjLb0EElEEviPT_PKS4_S7_T0_T1_S9_S9_,(.L_x_97 - _ZN2at6native12cross_kernelIf16OffsetCalculatorILi3EjLb0EElEEviPT_PKS4_S7_T0_T1_S9_S9_)
        .other          _ZN2at6native12cross_kernelIf16OffsetCalculatorILi3EjLb0EElEEviPT_PKS4_S7_T0_T1_S9_S9_,@"STO_CUDA_ENTRY STV_DEFAULT"
_ZN2at6native12cross_kernelIf16OffsetCalculatorILi3EjLb0EElEEviPT_PKS4_S7_T0_T1_S9_S9_:
.text._ZN2at6native12cross_kernelIf16OffsetCalculatorILi3EjLb0EElEEviPT_PKS4_S7_T0_T1_S9_S9_:
        /* <DEDUP_REMOVED lines=13> */
[----:B------:R-:W-:Y:S01]  /*00d0*/  ULDC.64 UR4, c[0x0][0x490] ;  /* 0x0001240000047ab9 */ /* 0x000fe20000000a00 */
[----:B------:R-:W-:Y:S01]  /*00e0*/  BSSY B0, `(.L_x_36) ;  /* 0x00001a5000007945 */ /* 0x000fe20003800000 */
[----:B------:R-:W-:Y:S02]  /*00f0*/  USHF.L.U64.HI UR54, UR4, 0x2, UR5 ;  /* 0x0000000204367899 */ /* 0x000fe40008010205 */
[----:B------:R-:W-:Y:S02]  /*0100*/  USHF.L.U32 UR55, UR4, 0x2, URZ ;  /* 0x0000000204377899 */ /* 0x000fe4000800063f */
[----:B------:R-:W1:Y:S01]  /*0110*/  LDC.64 R10, c[0x0][0x220] ;  /* 0x00008800ff0a7b82 */ /* 0x000e620000000a00 */
[----:B------:R-:W-:Y:S01]  /*0120*/  ULDC.64 UR4, c[0x0][0x498] ;  /* 0x0001260000047ab9 */ /* 0x000fe20000000a00 */
[----:B------:R-:W-:Y:S01]  /*0130*/  ULDC UR30, c[0x0][0xc] ;  /* 0x00000300001e7ab9 */ /* 0x000fe20000000800 */
[----:B------:R-:W-:Y:S01]  /*0140*/  ULDC UR26, c[0x0][0x230] ;  /* 0x00008c00001a7ab9 */ /* 0x000fe20000000800 */
[----:B------:R-:W-:Y:S01]  /*0150*/  USHF.L.U64.HI UR56, UR4, 0x2, UR5 ;  /* 0x0000000204387899 */ /* 0x000fe20008010205 */
[----:B------:R-:W-:Y:S01]  /*0160*/  ISETP.NE.AND P1, PT, RZ, UR26, PT ;  /* 0x0000001aff007c0c */ /* 0x000fe2000bf25270 */
[----:B------:R-:W-:Y:S01]  /*0170*/  USHF.L.U32 UR57, UR4, 0x2, URZ ;  /* 0x0000000204397899 */ /* 0x000fe2000800063f */
[----:B------:R-:W-:Y:S01]  /*0180*/  IMAD R7, R7, UR30, RZ ;  /* 0x0000001e07077c24 */ /* 0x000fe2000f8e02ff */
        /* <DEDUP_REMOVED lines=8> */
[C-C-:B0-----:R-:W-:Y:S01]  /*0210*/  SHF.L.U64.HI R15, R8.reuse, 0x1, R9.reuse ;  /* 0x00000001080f7819 */ /* 0x141fe20000010209 */
[----:B------:R-:W-:Y:S01]  /*0220*/  ULDC UR48, c[0x0][0x260] ;  /* 0x0000980000307ab9 */ /* 0x000fe20000000800 */
[C---:B------:R-:W-:Y:S01]  /*0230*/  SHF.L.U64.HI R2, R8.reuse, 0x2, R9 ;  /* 0x0000000208027819 */ /* 0x040fe20000010209 */
[----:B------:R-:W-:Y:S01]  /*0240*/  ULDC UR47, c[0x0][0x384] ;  /* 0x0000e100002f7ab9 */ /* 0x000fe20000000800 */
[C---:B------:R-:W-:Y:S01]  /*0250*/  SHF.L.U32 R4, R8.reuse, 0x1, RZ ;  /* 0x0000000108047819 */ /* 0x040fe200000006ff */
[----:B------:R-:W-:Y:S01]  /*0260*/  ULDC UR46, c[0x0][0x264] ;  /* 0x00009900002e7ab9 */ /* 0x000fe20000000800 */
[----:B------:R-:W-:Y:S01]  /*0270*/  SHF.L.U32 R5, R8, 0x2, RZ ;  /* 0x0000000208057819 */ /* 0x000fe200000006ff */
[----:B------:R-:W-:Y:S01]  /*0280*/  ULDC UR45, c[0x0][0x398] ;  /* 0x0000e600002d7ab9 */ /* 0x000fe20000000800 */
[----:B------:R-:W0:Y:S01]  /*0290*/  LDC.64 R8, c[0x0][0x218] ;  /* 0x00008600ff087b82 */ /* 0x000e220000000a00 */
        /* <DEDUP_REMOVED lines=38> */
[----:B-12---:R-:W-:-:S05]  /*0500*/  ULDC UR31, c[0x0][0x474] ;  /* 0x00011d00001f7ab9 */ /* 0x006fca0000000800 */
.L_x_38:
[----:B------:R-:W-:Y:S01]  /*0510*/  HFMA2.MMA R22, -RZ, RZ, 0, 0 ;  /* 0x00000000ff167435 */ /* 0x000fe200000001ff */
        /* <DEDUP_REMOVED lines=9> */
[----:B------:R-:W-:Y:S01]  /*05b0*/  ULDC.64 UR32, c[0x0][0x360] ;  /* 0x0000d80000207ab9 */ /* 0x000fe20000000a00 */
[----:B-1----:R-:W-:Y:S02]  /*05c0*/  ISETP.NE.AND P0, PT, R14, 0x1, PT ;  /* 0x000000010e00780c */ /* 0x002fe40003f05270 */
        /* <DEDUP_REMOVED lines=305> */
.L_x_37:
[----:B------:R-:W-:-:S04]  /*18e0*/  IMAD.WIDE.U32 R22, R22, 0x4, R10 ;  /* 0x0000000416167825 */ /* 0x000fc800078e000a */
[----:B------:R-:W-:Y:S01]  /*18f0*/  IMAD.WIDE.U32 R16, R21, 0x4, R12 ;  /* 0x0000000415107825 */ /* 0x000fe200078e000c */
[----:B------:R-:W-:Y:S02]  /*1900*/  IADD3 R14, P2, R22, UR57, RZ ;  /* 0x00000039160e7c10 */ /* 0x000fe4000ff5e0ff */
[----:B------:R-:W-:Y:S02]  /*1910*/  LEA R16, P0, R4, R16, 0x2 ;  /* 0x0000001004107211 */ /* 0x000fe400078010ff */
[----:B------:R-:W-:Y:S02]  /*1920*/  IADD3.X R15, R23, UR56, RZ, P2, !PT ;  /* 0x00000038170f7c10 */ /* 0x000fe400097fe4ff */
[----:B------:R-:W-:Y:S01]  /*1930*/  IADD3 R20, P2, R14, UR57, RZ ;  /* 0x000000390e147c10 */ /* 0x000fe2000ff5e0ff */
[----:B------:R-:W2:Y:S01]  /*1940*/  LDG.E R23, desc[UR60][R22.64] ;  /* 0x0000003c16177981 */ /* 0x000ea2000c1e1900 */
[----:B------:R-:W-:Y:S02]  /*1950*/  IADD3.X R17, R17, R6, RZ, P0, !PT ;  /* 0x0000000611117210 */ /* 0x000fe400007fe4ff */
[----:B------:R-:W-:Y:S01]  /*1960*/  IADD3 R18, P0, R16, -R5, RZ ;  /* 0x8000000510127210 */ /* 0x000fe20007f1e0ff */
[----:B------:R-:W3:Y:S01]  /*1970*/  LDG.E R14, desc[UR60][R14.64] ;  /* 0x0000003c0e0e7981 */ /* 0x000ee2000c1e1900 */
[----:B------:R-:W-:-:S02]  /*1980*/  IADD3.X R21, R15, UR56, RZ, P2, !PT ;  /* 0x000000380f157c10 */ /* 0x000fc400097fe4ff */
[----:B------:R-:W-:Y:S01]  /*1990*/  IADD3.X R19, R17, ~R2, RZ, P0, !PT ;  /* 0x8000000211137210 */ /* 0x000fe200007fe4ff */
[----:B------:R-:W2:Y:S01]  /*19a0*/  LDG.E R16, desc[UR60][R16.64] ;  /* 0x0000003c10107981 */ /* 0x000ea2000c1e1900 */
[----:B------:R-:W-:-:S03]  /*19b0*/  IADD3 R24, P0, R18, -R5, RZ ;  /* 0x8000000512187210 */ /* 0x000fc60007f1e0ff */
[----:B------:R2:W4:Y:S01]  /*19c0*/  LDG.E R21, desc[UR60][R20.64] ;  /* 0x0000003c14157981 */ /* 0x000522000c1e1900 */
[----:B------:R-:W-:-:S03]  /*19d0*/  IADD3.X R25, R19, ~R2, RZ, P0, !PT ;  /* 0x8000000213197210 */ /* 0x000fc600007fe4ff */
[----:B------:R-:W4:Y:S04]  /*19e0*/  LDG.E R18, desc[UR60][R18.64] ;  /* 0x0000003c12127981 */ /* 0x000f28000c1e1900 */
[----:B------:R-:W5:Y:S01]  /*19f0*/  LDG.E R24, desc[UR60][R24.64] ;  /* 0x0000003c18187981 */ /* 0x000f62000c1e1900 */
[----:B0-----:R-:W-:-:S03]  /*1a00*/  IMAD.WIDE.U32 R28, R27, 0x4, R8 ;  /* 0x000000041b1c7825 */ /* 0x001fc600078e0008 */
[----:B------:R-:W-:Y:S01]  /*1a10*/  IADD3 R26, P0, R28, UR55, RZ ;  /* 0x000000371c1a7c10 */ /* 0x000fe2000ff1e0ff */
[----:B--2---:R-:W-:Y:S01]  /*1a20*/  FMUL.FTZ R20, R16, R23 ;  /* 0x0000001710147220 */ /* 0x004fe20000410000 */
[----:B----4-:R-:W-:-:S04]  /*1a30*/  FMUL.FTZ R27, R18, R21 ;  /* 0x00000015121b7220 */ /* 0x010fc80000410000 */
[----:B---3--:R-:W-:Y:S01]  /*1a40*/  FFMA.FTZ R22, R16, R14, -R27 ;  /* 0x0000000e10167223 */ /* 0x008fe2000001081b */
[----:B------:R-:W-:Y:S01]  /*1a50*/  IADD3.X R27, R29, UR54, RZ, P0, !PT ;  /* 0x000000361d1b7c10 */ /* 0x000fe200087fe4ff */
[-C--:B-----5:R-:W-:Y:S01]  /*1a60*/  FFMA.FTZ R19, R21, R24.reuse, -R20 ;  /* 0x0000001815137223 */ /* 0x0a0fe20000010814 */
[----:B------:R-:W-:Y:S01]  /*1a70*/  IADD3 R20, P0, R26, UR55, RZ ;  /* 0x000000371a147c10 */ /* 0x000fe2000ff1e0ff */
[----:B------:R-:W-:-:S03]  /*1a80*/  FMUL.FTZ R17, R14, R24 ;  /* 0x000000180e117220 */ /* 0x000fc60000410000 */
[----:B------:R-:W-:Y:S01]  /*1a90*/  IADD3.X R21, R27, UR54, RZ, P0, !PT ;  /* 0x000000361b157c10 */ /* 0x000fe200087fe4ff */
[----:B------:R-:W-:Y:S01]  /*1aa0*/  FFMA.FTZ R17, R18, R23, -R17 ;  /* 0x0000001712117223 */ /* 0x000fe20000010811 */
[----:B------:R-:W-:Y:S01]  /*1ab0*/  IADD3 R0, P0, R7, R0, RZ ;  /* 0x0000000007007210 */ /* 0x000fe20007f1e0ff */
[----:B------:R1:W-:Y:S03]  /*1ac0*/  STG.E desc[UR60][R28.64], R22 ;  /* 0x000000161c007986 */ /* 0x0003e6000c10193c */
[----:B------:R-:W-:Y:S01]  /*1ad0*/  IADD3.X R3, RZ, R3, RZ, P0, !PT ;  /* 0x00000003ff037210 */ /* 0x000fe200007fe4ff */
[----:B------:R1:W-:Y:S01]  /*1ae0*/  STG.E desc[UR60][R26.64], R19 ;  /* 0x000000131a007986 */ /* 0x0003e2000c10193c */
[----:B------:R-:W-:-:S03]  /*1af0*/  ISETP.GE.U32.AND P0, PT, R0, UR4, PT ;  /* 0x0000000400007c0c */ /* 0x000fc6000bf06070 */
[----:B------:R1:W-:Y:S01]  /*1b00*/  STG.E desc[UR60][R20.64], R17 ;  /* 0x0000001114007986 */ /* 0x0003e2000c10193c */
[----:B------:R-:W-:-:S13]  /*1b10*/  ISETP.GE.AND.EX P0, PT, R3, UR58, PT, P0 ;  /* 0x0000003a03007c0c */ /* 0x000fda000bf06300 */
[----:B-1----:R-:W-:Y:S05]  /*1b20*/  @!P0 BRA `(.L_x_38) ;  /* 0xffffffe800788947 */ /* 0x002fea000383ffff */
[----:B------:R-:W-:Y:S05]  /*1b30*/  BSYNC B0 ;  /* 0x0000000000007941 */ /* 0x000fea0003800000 */
.L_x_36:
[----:B------:R-:W-:Y:S05]  /*1b40*/  EXIT ;  /* 0x000000000000794d */ /* 0x000fea0003800000 */
.L_x_39:
        /* <DEDUP_REMOVED lines=11> */
.L_x_97:


//--------------------- .text._ZN2at6native12cross_kernelId16OffsetCalculatorILi3EjLb0EEiEEviPT_PKS4_S7_T0_T1_S9_S9_ --------------------------
	.section	.text._ZN2at6native12cross_kernelId16OffsetCalculatorILi3EjLb0EEiEEviPT_PKS4_S7_T0_T1_S9_S9_,"ax",@progbits
	.align	128
        .global         _ZN2at6native12cross_kernelId16OffsetCalculatorILi3EjLb0EEiEEviPT_PKS4_S7_T0_T1_S9_S9_
        .type           _ZN2at6native12cross_kernelId16OffsetCalculatorILi3EjLb0EEiEEviPT_PKS4_S7_T0_T1_S9_S9_,@function
        .size           _ZN2at6native12cross_kernelId16OffsetCalculatorILi3EjLb0EEiEEviPT_PKS4_S7_T0_T1_S9_S9_,(.L_x_98 - _ZN2at6native12cross_kernelId16OffsetCalculatorILi3EjLb0EEiEEviPT_PKS4_S7_T0_T1_S9_S9_)
        .other          _ZN2at6native12cross_kernelId16OffsetCalculatorILi3EjLb0EEiEEviPT_PKS4_S7_T0_T1_S9_S9_,@"STO_CUDA_ENTRY STV_DEFAULT"
_ZN2at6native12cross_kernelId16OffsetCalculatorILi3EjLb0EEiEEviPT_PKS4_S7_T0_T1_S9_S9_:
.text._ZN2at6native12cross_kernelId16OffsetCalculatorILi3EjLb0EEiEEviPT_PKS4_S7_T0_T1_S9_S9_:
        /* <DEDUP_REMOVED lines=77> */
.L_x_42:
[----:B------:R-:W-:Y:S01]  /*04d0*/  HFMA2.MMA R14, -RZ, RZ, 0, 0 ;  /* 0x00000000ff0e7435 */ /* 0x000fe200000001ff */
[----:B------:R-:W-:Y:S02]  /*04e0*/  MOV R28, RZ ;  /* 0x000000ff001c7202 */ /* 0x000fe40000000f00 */
[----:B------:R-:W-:Y:S01]  /*04f0*/  MOV R27, RZ ;  /* 0x000000ff001b7202 */ /* 0x000fe20000000f00 */
[----:B-1----:R-:W-:Y:S07]  /*0500*/  @!P1 BRA `(.L_x_41) ;  /* 0x0000001000dc9947 */ /* 0x002fee0003800000 */
        /* <DEDUP_REMOVED lines=311> */
.L_x_41:
[----:B------:R-:W0:Y:S08]  /*1880*/  LDC.64 R10, c[0x0][0x220] ;  /* 0x00008800ff0a7b82 */ /* 0x000e300000000a00 */
[----:B------:R-:W1:Y:S08]  /*1890*/  LDC.64 R8, c[0x0][0x228] ;  /* 0x00008a00ff087b82 */ /* 0x000e700000000a00 */
[----:B------:R-:W2:Y:S01]  /*18a0*/  LDC R15, c[0x0][0x494] ;  /* 0x00012500ff0f7b82 */ /* 0x000ea20000000800 */
[----:B0-----:R-:W-:-:S07]  /*18b0*/  IMAD.WIDE.U32 R10, R14, 0x8, R10 ;  /* 0x000000080e0a7825 */ /* 0x001fce00078e000a */
[----:B------:R-:W0:Y:S01]  /*18c0*/  LDC.64 R20, c[0x0][0x218] ;  /* 0x00008600ff147b82 */ /* 0x000e220000000a00 */
[-C--:B------:R-:W-:Y:S02]  /*18d0*/  LEA R24, P2, R6, R10.reuse, 0x3 ;  /* 0x0000000a06187211 */ /* 0x080fe400078418ff */
[----:B------:R-:W-:Y:S01]  /*18e0*/  LEA R16, P0, R4, R10, 0x3 ;  /* 0x0000000a04107211 */ /* 0x000fe200078018ff */
[----:B-1----:R-:W-:Y:S01]  /*18f0*/  IMAD.WIDE.U32 R28, R28, 0x8, R8 ;  /* 0x000000081c1c7825 */ /* 0x002fe200078e0008 */
[C---:B------:R-:W-:Y:S02]  /*1900*/  IADD3.X R25, R11.reuse, R2, RZ, P2, !PT ;  /* 0x000000020b197210 */ /* 0x040fe400017fe4ff */
[----:B------:R-:W-:Y:S02]  /*1910*/  IADD3.X R17, R11, R22, RZ, P0, !PT ;  /* 0x000000160b117210 */ /* 0x000fe400007fe4ff */
[----:B------:R-:W-:Y:S01]  /*1920*/  LEA R8, P2, R5, R28, 0x3 ;  /* 0x0000001c05087211 */ /* 0x000fe200078418ff */
[----:B------:R-:W3:Y:S01]  /*1930*/  LDG.E.64 R10, desc[UR60][R10.64] ;  /* 0x0000003c0a0a7981 */ /* 0x000ee2000c1e1b00 */
[----:B--2---:R-:W-:-:S03]  /*1940*/  IMAD.WIDE R14, R15, 0x8, R28 ;  /* 0x000000080f0e7825 */ /* 0x004fc600078e021c */
[----:B------:R-:W2:Y:S01]  /*1950*/  LDG.E.64 R24, desc[UR60][R24.64] ;  /* 0x0000003c18187981 */ /* 0x000ea2000c1e1b00 */
[----:B------:R-:W-:-:S03]  /*1960*/  IADD3.X R9, R29, R23, RZ, P2, !PT ;  /* 0x000000171d097210 */ /* 0x000fc600017fe4ff */
[----:B------:R-:W2:Y:S04]  /*1970*/  LDG.E.64 R14, desc[UR60][R14.64] ;  /* 0x0000003c0e0e7981 */ /* 0x000ea8000c1e1b00 */
[----:B------:R-:W4:Y:S04]  /*1980*/  LDG.E.64 R16, desc[UR60][R16.64] ;  /* 0x0000003c10107981 */ /* 0x000f28000c1e1b00 */
[----:B------:R-:W4:Y:S04]  /*1990*/  LDG.E.64 R8, desc[UR60][R8.64] ;  /* 0x0000003c08087981 */ /* 0x000f28000c1e1b00 */
[----:B------:R-:W5:Y:S01]  /*19a0*/  LDG.E.64 R18, desc[UR60][R28.64] ;  /* 0x0000003c1c127981 */ /* 0x000f62000c1e1b00 */
[----:B0-----:R-:W-:Y:S01]  /*19b0*/  IMAD.WIDE.U32 R20, R27, 0x8, R20 ;  /* 0x000000081b147825 */ /* 0x001fe200078e0014 */
[----:B------:R-:W-:-:S04]  /*19c0*/  IADD3 R0, P0, R7, R0, RZ ;  /* 0x0000000007007210 */ /* 0x000fc80007f1e0ff */
[----:B------:R-:W-:Y:S02]  /*19d0*/  IADD3.X R3, RZ, R3, RZ, P0, !PT ;  /* 0x00000003ff037210 */ /* 0x000fe400007fe4ff */
[----:B------:R-:W-:-:S04]  /*19e0*/  ISETP.GE.U32.AND P0, PT, R0, UR4, PT ;  /* 0x0000000400007c0c */ /* 0x000fc8000bf06070 */
[----:B------:R-:W-:Y:S01]  /*19f0*/  ISETP.GE.AND.EX P0, PT, R3, UR58, PT, P0 ;  /* 0x0000003a03007c0c */ /* 0x000fe2000bf06300 */
[----:B--2---:R-:W-:-:S08]  /*1a00*/  DMUL R12, R14, R24 ;  /* 0x000000180e0c7228 */ /* 0x004fd00000000000 */
[C---:B----4-:R-:W-:Y:S02]  /*1a10*/  DFMA R12, R8.reuse, R16, -R12 ;  /* 0x00000010080c722b */ /* 0x050fe4000000080c */
[----:B---3--:R-:W-:-:S08]  /*1a20*/  DMUL R8, R8, R10 ;  /* 0x0000000a08087228 */ /* 0x008fd00000000000 */
[-C--:B-----5:R-:W-:Y:S01]  /*1a30*/  DFMA R8, R24, R18.reuse, -R8 ;  /* 0x000000121808722b */ /* 0x0a0fe20000000808 */
[----:B------:R-:W0:Y:S01]  /*1a40*/  LDC R25, c[0x0][0x48c] ;  /* 0x00012300ff197b82 */ /* 0x000e220000000800 */
[----:B------:R-:W-:Y:S01]  /*1a50*/  DMUL R18, R16, R18 ;  /* 0x0000001210127228 */ /* 0x000fe20000000000 */
[----:B------:R1:W-:Y:S07]  /*1a60*/  STG.E.64 desc[UR60][R20.64], R12 ;  /* 0x0000000c14007986 */ /* 0x0003ee000c101b3c */
[----:B------:R-:W-:Y:S01]  /*1a70*/  DFMA R18, R14, R10, -R18 ;  /* 0x0000000a0e12722b */ /* 0x000fe20000000812 */
[----:B0-----:R-:W-:-:S04]  /*1a80*/  IMAD.WIDE R16, R25, 0x8, R20 ;  /* 0x0000000819107825 */ /* 0x001fc800078e0214 */
[----:B------:R-:W-:Y:S01]  /*1a90*/  IMAD.WIDE R10, R25, 0x8, R16 ;  /* 0x00000008190a7825 */ /* 0x000fe200078e0210 */
[----:B------:R1:W-:Y:S04]  /*1aa0*/  STG.E.64 desc[UR60][R16.64], R8 ;  /* 0x0000000810007986 */ /* 0x0003e8000c101b3c */
[----:B------:R1:W-:Y:S01]  /*1ab0*/  STG.E.64 desc[UR60][R10.64], R18 ;  /* 0x000000120a007986 */ /* 0x0003e2000c101b3c */
[----:B------:R-:W-:Y:S05]  /*1ac0*/  @!P0 BRA `(.L_x_42) ;  /* 0xffffffe800808947 */ /* 0x000fea000383ffff */
[----:B------:R-:W-:Y:S05]  /*1ad0*/  BSYNC B0 ;  /* 0x0000000000007941 */ /* 0x000fea0003800000 */
.L_x_40:
[----:B------:R-:W-:Y:S05]  /*1ae0*/  EXIT ;  /* 0x000000000000794d */ /* 0x000fea0003800000 */
.L_x_43:
        /* <DEDUP_REMOVED lines=9> */
.L_x_98:


//--------------------- .text._ZN2at6native12cross_kernelId16OffsetCalculatorILi3EjLb0EElEEviPT_PKS4_S7_T0_T1_S9_S9_ --------------------------
	.section	.text._ZN2at6native12cross_kernelId16OffsetCalculatorILi3EjLb0EElEEviPT_PKS4_S7_T0_T1_S9_S9_,"ax",@progbits
	.align	128
        .global         _ZN2at6native12cross_kernelId16OffsetCalculatorILi3EjLb0EElEEviPT_PKS4_S7_T0_T1_S9_S9_
        .type           _ZN2at6native12cross_kernelId16OffsetCalculatorILi3EjLb0EElEEviPT_PKS4_S7_T0_T1_S9_S9_,@function
        .size           _ZN2at6native12cross_kernelId16OffsetCalculatorILi3EjLb0EElEEviPT_PKS4_S7_T0_T1_S9_S9_,(.L_x_99 - _ZN2at6native12cross_kernelId16OffsetCalculatorILi3EjLb0EElEEviPT_PKS4_S7_T0_T1_S9_S9_)
        .other          _ZN2at6native12cross_kernelId16OffsetCalculatorILi3EjLb0EElEEviPT_PKS4_S7_T0_T1_S9_S9_,@"STO_CUDA_ENTRY STV_DEFAULT"
_ZN2at6native12cross_kernelId16OffsetCalculatorILi3EjLb0EElEEviPT_PKS4_S7_T0_T1_S9_S9_:
.text._ZN2at6native12cross_kernelId16OffsetCalculatorILi3EjLb0EElEEviPT_PKS4_S7_T0_T1_S9_S9_:
        /* <DEDUP_REMOVED lines=12> */
[----:B------:R-:W-:Y:S01]  /*00c0*/  ULDC.64 UR4, c[0x0][0x490] ;  /* 0x0001240000047ab9 */ /* 0x000fe20000000a00 */
[----:B------:R-:W-:Y:S01]  /*00d0*/  BSSY B0, `(.L_x_44) ;  /* 0x00001a6000007945 */ /* 0x000fe20003800000 */
[----:B------:R-:W-:Y:S01]  /*00e0*/  USHF.L.U64.HI UR54, UR4, 0x3, UR5 ;  /* 0x0000000304367899 */ /* 0x000fe20008010205 */
[----:B------:R-:W-:Y:S01]  /*00f0*/  MOV R25, R2 ;  /* 0x0000000200197202 */ /* 0x000fe20000000f00 */
[----:B------:R-:W-:Y:S01]  /*0100*/  USHF.L.U32 UR55, UR4, 0x3, URZ ;  /* 0x0000000304377899 */ /* 0x000fe2000800063f */
[----:B------:R-:W-:Y:S02]  /*0110*/  ULDC UR30, c[0x0][0xc] ;  /* 0x00000300001e7ab9 */ /* 0x000fe40000000800 */
[----:B------:R-:W-:Y:S01]  /*0120*/  ULDC.64 UR4, c[0x0][0x498] ;  /* 0x0001260000047ab9 */ /* 0x000fe20000000a00 */
[----:B------:R-:W-:Y:S01]  /*0130*/  ULDC UR26, c[0x0][0x230] ;  /* 0x00008c00001a7ab9 */ /* 0x000fe20000000800 */
[----:B------:R-:W-:Y:S01]  /*0140*/  USHF.L.U64.HI UR56, UR4, 0x3, UR5 ;  /* 0x0000000304387899 */ /* 0x000fe20008010205 */
[----:B------:R-:W-:Y:S01]  /*0150*/  ISETP.NE.AND P1, PT, RZ, UR26, PT ;  /* 0x0000001aff007c0c */ /* 0x000fe2000bf25270 */
[----:B------:R-:W-:Y:S01]  /*0160*/  USHF.L.U32 UR57, UR4, 0x3, URZ ;  /* 0x0000000304397899 */ /* 0x000fe2000800063f */
[----:B------:R-:W-:Y:S01]  /*0170*/  IMAD R24, R7, UR30, RZ ;  /* 0x0000001e07187c24 */ /* 0x000fe2000f8e02ff */
        /* <DEDUP_REMOVED lines=12> */
[C---:B------:R-:W-:Y:S01]  /*0240*/  SHF.L.U32 R4, R10.reuse, 0x1, RZ ;  /* 0x000000010a047819 */ /* 0x040fe200000006ff */
[----:B------:R-:W-:Y:S01]  /*0250*/  ULDC UR44, c[0x0][0x278] ;  /* 0x00009e00002c7ab9 */ /* 0x000fe20000000800 */
[C---:B------:R-:W-:Y:S01]  /*0260*/  SHF.L.U64.HI R2, R10.reuse, 0x3, R11 ;  /* 0x000000030a027819 */ /* 0x040fe2000001020b */
[----:B------:R-:W-:Y:S01]  /*0270*/  ULDC UR43, c[0x0][0x39c] ;  /* 0x0000e700002b7ab9 */ /* 0x000fe20000000800 */
[----:B------:R-:W-:Y:S01]  /*0280*/  SHF.L.U32 R5, R10, 0x3, RZ ;  /* 0x000000030a057819 */ /* 0x000fe200000006ff */
        /* <DEDUP_REMOVED lines=36> */
[----:B------:R-:W-:-:S05]  /*04d0*/  ULDC UR31, c[0x0][0x474] ;  /* 0x00011d00001f7ab9 */ /* 0x000fca0000000800 */
.L_x_46:
        /* <DEDUP_REMOVED lines=317> */
.L_x_45:
[----:B------:R-:W0:Y:S08]  /*18b0*/  LDC.64 R8, c[0x0][0x220] ;  /* 0x00008800ff087b82 */ /* 0x000e300000000a00 */
[----:B------:R-:W1:Y:S01]  /*18c0*/  LDC.64 R12, c[0x0][0x228] ;  /* 0x00008a00ff0c7b82 */ /* 0x000e620000000a00 */
[----:B0-----:R-:W-:-:S07]  /*18d0*/  IMAD.WIDE.U32 R10, R10, 0x8, R8 ;  /* 0x000000080a0a7825 */ /* 0x001fce00078e0008 */
[----:B------:R-:W0:Y:S01]  /*18e0*/  LDC.64 R8, c[0x0][0x218] ;  /* 0x00008600ff087b82 */ /* 0x000e220000000a00 */
[----:B------:R-:W-:Y:S01]  /*18f0*/  IADD3 R26, P0, R10, UR57, RZ ;  /* 0x000000390a1a7c10 */ /* 0x000fe2000ff1e0ff */
[----:B-1----:R-:W-:-:S03]  /*1900*/  IMAD.WIDE.U32 R6, R6, 0x8, R12 ;  /* 0x0000000806067825 */ /* 0x002fc600078e000c */
[----:B------:R-:W-:Y:S02]  /*1910*/  IADD3.X R27, R11, UR56, RZ, P0, !PT ;  /* 0x000000380b1b7c10 */ /* 0x000fe400087fe4ff */
[----:B------:R-:W-:Y:S01]  /*1920*/  IADD3 R16, P0, R26, UR57, RZ ;  /* 0x000000391a107c10 */ /* 0x000fe2000ff1e0ff */
[----:B------:R-:W2:Y:S01]  /*1930*/  LDG.E.64 R10, desc[UR60][R10.64] ;  /* 0x0000003c0a0a7981 */ /* 0x000ea2000c1e1b00 */
[----:B------:R-:W-:Y:S02]  /*1940*/  LEA R6, P2, R4, R6, 0x3 ;  /* 0x0000000604067211 */ /* 0x000fe400078418ff */
[----:B------:R-:W-:Y:S01]  /*1950*/  IADD3.X R17, R27, UR56, RZ, P0, !PT ;  /* 0x000000381b117c10 */ /* 0x000fe200087fe4ff */
[----:B------:R-:W3:Y:S01]  /*1960*/  LDG.E.64 R22, desc[UR60][R26.64] ;  /* 0x0000003c1a167981 */ /* 0x000ee2000c1e1b00 */
[----:B------:R-:W-:Y:S02]  /*1970*/  IADD3.X R7, R7, R0, RZ, P2, !PT ;  /* 0x0000000007077210 */ /* 0x000fe400017fe4ff */
[----:B------:R-:W-:-:S02]  /*1980*/  IADD3 R28, P2, R6, -R5, RZ ;  /* 0x80000005061c7210 */ /* 0x000fc40007f5e0ff */
[----:B------:R-:W4:Y:S02]  /*1990*/  LDG.E.64 R16, desc[UR60][R16.64] ;  /* 0x0000003c10107981 */ /* 0x000f24000c1e1b00 */
[-C--:B------:R-:W-:Y:S02]  /*19a0*/  IADD3.X R29, R7, ~R2.reuse, RZ, P2, !PT ;  /* 0x80000002071d7210 */ /* 0x080fe400017fe4ff */
[----:B------:R-:W-:Y:S01]  /*19b0*/  IADD3 R18, P0, R28, -R5, RZ ;  /* 0x800000051c127210 */ /* 0x000fe20007f1e0ff */
[----:B------:R-:W2:Y:S04]  /*19c0*/  LDG.E.64 R6, desc[UR60][R6.64] ;  /* 0x0000003c06067981 */ /* 0x000ea8000c1e1b00 */
[----:B------:R-:W4:Y:S01]  /*19d0*/  LDG.E.64 R14, desc[UR60][R28.64] ;  /* 0x0000003c1c0e7981 */ /* 0x000f22000c1e1b00 */
[----:B------:R-:W-:-:S06]  /*19e0*/  IADD3.X R19, R29, ~R2, RZ, P0, !PT ;  /* 0x800000021d137210 */ /* 0x000fcc00007fe4ff */
[----:B------:R-:W5:Y:S01]  /*19f0*/  LDG.E.64 R18, desc[UR60][R18.64] ;  /* 0x0000003c12127981 */ /* 0x000f62000c1e1b00 */
[----:B0-----:R-:W-:Y:S01]  /*1a00*/  IMAD.WIDE.U32 R8, R21, 0x8, R8 ;  /* 0x0000000815087825 */ /* 0x001fe200078e0008 */
[----:B----4-:R-:W-:Y:S02]  /*1a10*/  DMUL R12, R14, R16 ;  /* 0x000000100e0c7228 */ /* 0x010fe40000000000 */
[----:B--2---:R-:W-:-:S06]  /*1a20*/  DMUL R20, R6, R10 ;  /* 0x0000000a06147228 */ /* 0x004fcc0000000000 */
[----:B---3--:R-:W-:Y:S02]  /*1a30*/  DFMA R12, R6, R22, -R12 ;  /* 0x00000016060c722b */ /* 0x008fe4000000080c */
[-C--:B-----5:R-:W-:Y:S01]  /*1a40*/  DMUL R22, R22, R18.reuse ;  /* 0x0000001216167228 */ /* 0x0a0fe20000000000 */
[----:B------:R-:W-:Y:S01]  /*1a50*/  IADD3 R6, P0, R8, UR55, RZ ;  /* 0x0000003708067c10 */ /* 0x000fe2000ff1e0ff */
[----:B------:R-:W-:-:S03]  /*1a60*/  DFMA R20, R16, R18, -R20 ;  /* 0x000000121014722b */ /* 0x000fc60000000814 */
[----:B------:R-:W-:Y:S02]  /*1a70*/  IADD3.X R7, R9, UR54, RZ, P0, !PT ;  /* 0x0000003609077c10 */ /* 0x000fe400087fe4ff */
[----:B------:R-:W-:Y:S01]  /*1a80*/  IADD3 R16, P0, R6, UR55, RZ ;  /* 0x0000003706107c10 */ /* 0x000fe2000ff1e0ff */
[----:B------:R-:W-:-:S03]  /*1a90*/  DFMA R22, R14, R10, -R22 ;  /* 0x0000000a0e16722b */ /* 0x000fc60000000816 */
[----:B------:R-:W-:Y:S02]  /*1aa0*/  IADD3.X R17, R7, UR54, RZ, P0, !PT ;  /* 0x0000003607117c10 */ /* 0x000fe400087fe4ff */
[----:B------:R-:W-:Y:S01]  /*1ab0*/  IADD3 R25, P0, R24, R25, RZ ;  /* 0x0000001918197210 */ /* 0x000fe20007f1e0ff */
        /* <DEDUP_REMOVED lines=8> */
.L_x_44:
[----:B------:R-:W-:Y:S05]  /*1b40*/  EXIT ;  /* 0x000000000000794d */ /* 0x000fea0003800000 */
.L_x_47:
        /* <DEDUP_REMOVED lines=11> */
.L_x_99:


//--------------------- .text._ZN2at6native12cross_kernelIs16OffsetCalculatorILi3EjLb0EEiEEviPT_PKS4_S7_T0_T1_S9_S9_ --------------------------
	.section	.text._ZN2at6native12cross_kernelIs16OffsetCalculatorILi3EjLb0EEiEEviPT_PKS4_S7_T0_T1_S9_S9_,"ax",@progbits
	.align	128
        .global         _ZN2at6native12cross_kernelIs16OffsetCalculatorILi3EjLb0EEiEEviPT_PKS4_S7_T0_T1_S9_S9_
        .type           _ZN2at6native12cross_kernelIs16OffsetCalculatorILi3EjLb0EEiEEviPT_PKS4_S7_T0_T1_S9_S9_,@function
        .size           _ZN2at6native12cross_kernelIs16OffsetCalculatorILi3EjLb0EEiEEviPT_PKS4_S7_T0_T1_S9_S9_,(.L_x_100 - _ZN2at6native12cross_kernelIs16OffsetCalculatorILi3EjLb0EEiEEviPT_PKS4_S7_T0_T1_S9_S9_)
        .other          _ZN2at6native12cross_kernelIs16OffsetCalculatorILi3EjLb0EEiEEviPT_PKS4_S7_T0_T1_S9_S9_,@"STO_CUDA_ENTRY STV_DEFAULT"
_ZN2at6native12cross_kernelIs16OffsetCalculatorILi3EjLb0EEiEEviPT_PKS4_S7_T0_T1_S9_S9_:
.text._ZN2at6native12cross_kernelIs16OffsetCalculatorILi3EjLb0EEiEEviPT_PKS4_S7_T0_T1_S9_S9_:
        /* <DEDUP_REMOVED lines=35> */
[----:B0-----:R-:W-:Y:S01]  /*0230*/  SHF.R.S32.HI R3, RZ, 0x1f, R8 ;  /* 0x0000001fff037819 */ /* 0x001fe20000011408 */
[----:B------:R-:W-:Y:S01]  /*0240*/  ULDC UR44, c[0x0][0x290] ;  /* 0x0000a400002c7ab9 */ /* 0x000fe20000000800 */
[----:B------:R-:W-:Y:S01]  /*0250*/  SHF.L.U32 R2, R9, 0x1, RZ ;  /* 0x0000000109027819 */ /* 0x000fe200000006ff */
[----:B------:R-:W-:Y:S01]  /*0260*/  ULDC UR43, c[0x0][0x3b4] ;  /* 0x0000ed00002b7ab9 */ /* 0x000fe20000000800 */
[C---:B------:R-:W-:Y:S01]  /*0270*/  SHF.L.U64.HI R4, R8.reuse, 0x1, R3 ;  /* 0x0000000108047819 */ /* 0x040fe20000010203 */
[----:B------:R-:W-:Y:S01]  /*0280*/  ULDC UR42, c[0x0][0x294] ;  /* 0x0000a500002a7ab9 */ /* 0x000fe20000000800 */
[----:B------:R-:W-:Y:S01]  /*0290*/  SHF.L.U32 R6, R8, 0x1, RZ ;  /* 0x0000000108067819 */ /* 0x000fe200000006ff */
[----:B------:R-:W-:Y:S01]  /*02a0*/  ULDC UR41, c[0x0][0x3c8] ;  /* 0x0000f20000297ab9 */ /* 0x000fe20000000800 */
[----:B------:R-:W0:Y:S01]  /*02b0*/  LDC.64 R8, c[0x0][0x218] ;  /* 0x00008600ff087b82 */ /* 0x000e220000000a00 */
        /* <DEDUP_REMOVED lines=35> */
[----:B-12---:R-:W-:-:S05]  /*04f0*/  ULDC.64 UR32, c[0x0][0x360] ;  /* 0x0000d80000207ab9 */ /* 0x006fca0000000a00 */
.L_x_50:
[----:B------:R-:W-:Y:S01]  /*0500*/  HFMA2.MMA R22, -RZ, RZ, 0, 0 ;  /* 0x00000000ff167435 */ /* 0x000fe200000001ff */
[----:B-1----:R-:W-:Y:S02]  /*0510*/  MOV R21, RZ ;  /* 0x000000ff00157202 */ /* 0x002fe40000000f00 */
[----:B------:R-:W-:Y:S01]  /*0520*/  MOV R3, RZ ;  /* 0x000000ff00037202 */ /* 0x000fe20000000f00 */
[----:B------:R-:W-:Y:S07]  /*0530*/  @!P1 BRA `(.L_x_49) ;  /* 0x0000001000dc9947 */ /* 0x000fee0003800000 */
[----:B------:R-:W1:Y:S01]  /*0540*/  LDC.64 R14, c[0x0][0x230] ;  /* 0x00008c00ff0e7b82 */ /* 0x000e620000000a00 */
[----:B------:R-:W-:Y:S02]  /*0550*/  MOV R16, RZ ;  /* 0x000000ff00107202 */ /* 0x000fe40000000f00 */
[----:B------:R-:W-:-:S03]  /*0560*/  MOV R17, R0 ;  /* 0x0000000000117202 */ /* 0x000fc60000000f00 */
[----:B------:R-:W-:-:S05]  /*0570*/  IMAD.HI.U32 R3, R0, UR30, R16 ;  /* 0x0000001e00037c27 */ /* 0x000fca000f8e0010 */
[----:B------:R-:W-:Y:S02]  /*0580*/  SHF.R.U32.HI R17, RZ, UR31, R3 ;  /* 0x0000001fff117c19 */ /* 0x000fe40008011603 */
        /* <DEDUP_REMOVED lines=285> */
[----:B------:R-:W-:-:S08]  /*1760*/  ULDC.64 UR34, c[0x0][0x348] ;  /* 0x0000d20000227ab9 */ /* 0x000fd00000000a00 */
[----:B------:R-:W-:Y:S02]  /*1770*/  IMAD.HI.U32 R18, R23, UR35, R16 ;  /* 0x0000002317127c27 */ /* 0x000fe4000f8e0010 */
[----:B------:R-:W1:Y:S03]  /*1780*/  @P0 LDC.64 R14, c[0x0][0x358] ;  /* 0x0000d600ff0e0b82 */ /* 0x000e660000000a00 */
[----:B------:R-:W-:Y:S02]  /*1790*/  SHF.R.U32.HI R19, RZ, UR28, R18 ;  /* 0x0000001cff137c19 */ /* 0x000fe40008011612 */
[----:B------:R-:W-:-:S03]  /*17a0*/  @P0 MOV R18, RZ ;  /* 0x000000ff00120202 */ /* 0x000fc60000000f00 */
        /* <DEDUP_REMOVED lines=16> */
.L_x_49:
[----:B------:R-:W1:Y:S01]  /*18b0*/  LDC R15, c[0x0][0x494] ;  /* 0x00012500ff0f7b82 */ /* 0x000e620000000800 */
[----:B------:R-:W-:-:S04]  /*18c0*/  IMAD.WIDE.U32 R16, R21, 0x2, R12 ;  /* 0x0000000215107825 */ /* 0x000fc800078e000c */
[----:B------:R-:W-:-:S03]  /*18d0*/  IMAD.WIDE.U32 R22, R22, 0x2, R10 ;  /* 0x0000000216167825 */ /* 0x000fc600078e000a */
[CC--:B------:R-:W-:Y:S02]  /*18e0*/  IADD3 R14, P0, R6.reuse, R22.reuse, RZ ;  /* 0x00000016060e7210 */ /* 0x0c0fe40007f1e0ff */
[----:B------:R-:W-:Y:S02]  /*18f0*/  LEA R18, P2, R6, R22, 0x1 ;  /* 0x0000001606127211 */ /* 0x000fe400078408ff */
[----:B------:R2:W3:Y:S02]  /*1900*/  LDG.E.U16 R22, desc[UR60][R22.64] ;  /* 0x0000003c16167981 */ /* 0x0004e4000c1e1500 */
[----:B------:R-:W-:-:S05]  /*1910*/  IADD3.X R19, R23, R29, RZ, P2, !PT ;  /* 0x0000001d17137210 */ /* 0x000fca00017fe4ff */
[----:B------:R-:W4:Y:S01]  /*1920*/  LDG.E.U16 R18, desc[UR60][R18.64] ;  /* 0x0000003c12127981 */ /* 0x000f22000c1e1500 */
[----:B-1----:R-:W-:Y:S01]  /*1930*/  IMAD.WIDE R20, R15, 0x2, R16 ;  /* 0x000000020f147825 */ /* 0x002fe200078e0210 */
[----:B------:R-:W-:Y:S02]  /*1940*/  IADD3.X R15, R23, R4, RZ, P0, !PT ;  /* 0x00000004170f7210 */ /* 0x000fe400007fe4ff */
[----:B------:R-:W-:Y:S01]  /*1950*/  LEA R24, P0, R2, R16, 0x1 ;  /* 0x0000001002187211 */ /* 0x000fe200078008ff */
[----:B--2---:R-:W1:Y:S01]  /*1960*/  LDC R23, c[0x0][0x48c] ;  /* 0x00012300ff177b82 */ /* 0x004e620000000800 */
[----:B------:R-:W2:Y:S04]  /*1970*/  LDG.E.U16 R16, desc[UR60][R16.64] ;  /* 0x0000003c10107981 */ /* 0x000ea8000c1e1500 */
[----:B------:R-:W5:Y:S01]  /*1980*/  LDG.E.U16 R20, desc[UR60][R20.64] ;  /* 0x0000003c14147981 */ /* 0x000f62000c1e1500 */
[----:B------:R-:W-:-:S03]  /*1990*/  IADD3.X R25, R17, R27, RZ, P0, !PT ;  /* 0x0000001b11197210 */ /* 0x000fc600007fe4ff */
[----:B------:R0:W2:Y:S04]  /*19a0*/  LDG.E.U16 R26, desc[UR60][R14.64] ;  /* 0x0000003c0e1a7981 */ /* 0x0000a8000c1e1500 */
[----:B------:R-:W2:Y:S01]  /*19b0*/  LDG.E.U16 R24, desc[UR60][R24.64] ;  /* 0x0000003c18187981 */ /* 0x000ea2000c1e1500 */
[----:B0-----:R-:W-:Y:S01]  /*19c0*/  IMAD.WIDE.U32 R14, R3, 0x2, R8 ;  /* 0x00000002030e7825 */ /* 0x001fe200078e0008 */
[----:B------:R-:W-:-:S04]  /*19d0*/  IADD3 R0, P0, R7, R0, RZ ;  /* 0x0000000007007210 */ /* 0x000fc80007f1e0ff */
[----:B------:R-:W-:Y:S02]  /*19e0*/  IADD3.X R5, RZ, R5, RZ, P0, !PT ;  /* 0x00000005ff057210 */ /* 0x000fe400007fe4ff */
[----:B------:R-:W-:-:S04]  /*19f0*/  ISETP.GE.U32.AND P0, PT, R0, UR4, PT ;  /* 0x0000000400007c0c */ /* 0x000fc8000bf06070 */
[----:B------:R-:W-:Y:S02]  /*1a00*/  ISETP.GE.AND.EX P0, PT, R5, UR58, PT, P0 ;  /* 0x0000003a05007c0c */ /* 0x000fe4000bf06300 */
[----:B---3--:R-:W-:Y:S02]  /*1a10*/  PRMT R17, R22, 0x9910, RZ ;  /* 0x0000991016117816 */ /* 0x008fe400000000ff */
[----:B-----5:R-:W-:Y:S02]  /*1a20*/  PRMT R28, R20, 0x9910, RZ ;  /* 0x00009910141c7816 */ /* 0x020fe400000000ff */
[----:B----4-:R-:W-:Y:S02]  /*1a30*/  PRMT R20, R18, 0x9910, RZ ;  /* 0x0000991012147816 */ /* 0x010fe400000000ff */
[----:B------:R-:W-:Y:S02]  /*1a40*/  MOV R3, R28 ;  /* 0x0000001c00037202 */ /* 0x000fe40000000f00 */
[----:B--2---:R-:W-:-:S02]  /*1a50*/  PRMT R22, R26, 0x9910, RZ ;  /* 0x000099101a167816 */ /* 0x004fc400000000ff */
[----:B------:R-:W-:Y:S01]  /*1a60*/  PRMT R19, R24, 0x9910, RZ ;  /* 0x0000991018137816 */ /* 0x000fe200000000ff */
[----:B------:R-:W-:Y:S01]  /*1a70*/  IMAD R21, R20, R3, RZ ;  /* 0x0000000314157224 */ /* 0x000fe200078e02ff */
[----:B------:R-:W-:Y:S02]  /*1a80*/  PRMT R25, R16, 0x9910, RZ ;  /* 0x0000991010197816 */ /* 0x000fe400000000ff */
[----:B------:R-:W-:Y:S01]  /*1a90*/  MOV R18, R17 ;  /* 0x0000001100127202 */ /* 0x000fe20000000f00 */
[----:B------:R-:W-:Y:S02]  /*1aa0*/  IMAD R21, R22, R19, -R21 ;  /* 0x0000001316157224 */ /* 0x000fe400078e0a15 */
[----:B-1----:R-:W-:-:S04]  /*1ab0*/  IMAD.WIDE R16, R23, 0x2, R14 ;  /* 0x0000000217107825 */ /* 0x002fc800078e020e */
[-C--:B------:R-:W-:Y:S02]  /*1ac0*/  IMAD R19, R19, R18.reuse, RZ ;  /* 0x0000001213137224 */ /* 0x080fe400078e02ff */
[-C--:B------:R-:W-:Y:S02]  /*1ad0*/  IMAD R22, R22, R25.reuse, RZ ;  /* 0x0000001916167224 */ /* 0x080fe400078e02ff */
[----:B------:R-:W-:Y:S02]  /*1ae0*/  IMAD R25, R20, R25, -R19 ;  /* 0x0000001914197224 */ /* 0x000fe400078e0a13 */
[----:B------:R-:W-:Y:S02]  /*1af0*/  IMAD R3, R3, R18, -R22 ;  /* 0x0000001203037224 */ /* 0x000fe400078e0a16 */
[----:B------:R-:W-:Y:S01]  /*1b00*/  IMAD.WIDE R18, R23, 0x2, R16 ;  /* 0x0000000217127825 */ /* 0x000fe200078e0210 */
[----:B------:R1:W-:Y:S04]  /*1b10*/  STG.E.U16 desc[UR60][R14.64], R21 ;  /* 0x000000150e007986 */ /* 0x0003e8000c10153c */
[----:B------:R1:W-:Y:S04]  /*1b20*/  STG.E.U16 desc[UR60][R16.64], R25 ;  /* 0x0000001910007986 */ /* 0x0003e8000c10153c */
[----:B------:R1:W-:Y:S01]  /*1b30*/  STG.E.U16 desc[UR60][R18.64], R3 ;  /* 0x0000000312007986 */ /* 0x0003e2000c10153c */
[----:B------:R-:W-:Y:S05]  /*1b40*/  @!P0 BRA `(.L_x_50) ;  /* 0xffffffe8006c8947 */ /* 0x000fea000383ffff */
[----:B------:R-:W-:Y:S05]  /*1b50*/  BSYNC B0 ;  /* 0x0000000000007941 */ /* 0x000fea0003800000 */
.L_x_48:
[----:B------:R-:W-:Y:S05]  /*1b60*/  EXIT ;  /* 0x000000000000794d */ /* 0x000fea0003800000 */
.L_x_51:
        /* <DEDUP_REMOVED lines=9> */
.L_x_100:


//--------------------- .text._ZN2at6native12cross_kernelIs16OffsetCalculatorILi3EjLb0EElEEviPT_PKS4_S7_T0_T1_S9_S9_ --------------------------
	.section	.text._ZN2at6native12cross_kernelIs16OffsetCalculatorILi3EjLb0EElEEviPT_PKS4_S7_T0_T1_S9_S9_,"ax",@progbits
	.align	128
        .global         _ZN2at6native12cross_kernelIs16OffsetCalculatorILi3EjLb0EElEEviPT_PKS4_S7_T0_T1_S9_S9_
        .type           _ZN2at6native12cross_kernelIs16OffsetCalculatorILi3EjLb0EElEEviPT_PKS4_S7_T0_T1_S9_S9_,@function
        .size           _ZN2at6native12cross_kernelIs16OffsetCalculatorILi3EjLb0EElEEviPT_PKS4_S7_T0_T1_S9_S9_,(.L_x_101 - _ZN2at6native12cross_kernelIs16OffsetCalculatorILi3EjLb0EElEEviPT_PKS4_S7_T0_T1_S9_S9_)
        .other          _ZN2at6native12cross_kernelIs16OffsetCalculatorILi3EjLb0EElEEviPT_PKS4_S7_T0_T1_S9_S9_,@"STO_CUDA_ENTRY STV_DEFAULT"
_ZN2at6native12cross_kernelIs16OffsetCalculatorILi3EjLb0EElEEviPT_PKS4_S7_T0_T1_S9_S9_:
.text._ZN2at6native12cross_kernelIs16OffsetCalculatorILi3EjLb0EElEEviPT_PKS4_S7_T0_T1_S9_S9_:
        /* <DEDUP_REMOVED lines=18> */
[----:B------:R-:W1:Y:S01]  /*0120*/  LDC.64 R6, c[0x0][0x218] ;  /* 0x00008600ff067b82 */ /* 0x000e620000000a00 */
[----:B------:R-:W-:Y:S01]  /*0130*/  ULDC.64 UR4, c[0x0][0x498] ;  /* 0x0001260000047ab9 */ /* 0x000fe20000000a00 */
[----:B------:R-:W-:Y:S01]  /*0140*/  ULDC UR26, c[0x0][0x230] ;  /* 0x00008c00001a7ab9 */ /* 0x000fe20000000800 */
[----:B------:R-:W-:Y:S01]  /*0150*/  USHF.L.U64.HI UR56, UR4, 0x1, UR5 ;  /* 0x0000000104387899 */ /* 0x000fe20008010205 */
[----:B------:R-:W-:Y:S01]  /*0160*/  ISETP.NE.AND P1, PT, RZ, UR26, PT ;  /* 0x0000001aff007c0c */ /* 0x000fe2000bf25270 */
[----:B------:R-:W-:Y:S01]  /*0170*/  USHF.L.U32 UR57, UR4, 0x1, URZ ;  /* 0x0000000104397899 */ /* 0x000fe2000800063f */
[----:B------:R-:W-:Y:S01]  /*0180*/  IMAD R29, R29, UR30, RZ ;  /* 0x0000001e1d1d7c24 */ /* 0x000fe2000f8e02ff */
[----:B------:R-:W-:Y:S01]  /*0190*/  ULDC.64 UR60, c[0x0][0x208] ;  /* 0x00008200003c7ab9 */ /* 0x000fe20000000a00 */
        /* <DEDUP_REMOVED lines=9> */
[C---:B0-----:R-:W-:Y:S01]  /*0230*/  SHF.L.U64.HI R23, R22.reuse, 0x1, R23 ;  /* 0x0000000116177819 */ /* 0x041fe20000010217 */
[----:B------:R-:W-:Y:S01]  /*0240*/  ULDC UR47, c[0x0][0x384] ;  /* 0x0000e100002f7ab9 */ /* 0x000fe20000000800 */
[----:B------:R-:W-:Y:S01]  /*0250*/  SHF.L.U32 R25, R22, 0x1, RZ ;  /* 0x0000000116197819 */ /* 0x000fe200000006ff */
[----:B------:R-:W-:Y:S01]  /*0260*/  ULDC UR46, c[0x0][0x264] ;  /* 0x00009900002e7ab9 */ /* 0x000fe20000000800 */
[----:B------:R-:W-:Y:S01]  /*0270*/  ULDC UR45, c[0x0][0x398] ;  /* 0x0000e600002d7ab9 */ /* 0x000fe20000000800 */
[----:B------:R-:W-:Y:S01]  /*0280*/  ULDC UR44, c[0x0][0x278] ;  /* 0x00009e00002c7ab9 */ /* 0x000fe20000000800 */
[----:B------:R-:W-:Y:S01]  /*0290*/  SHF.L.U64.HI R20, R25, 0x1, R23 ;  /* 0x0000000119147819 */ /* 0x000fe20000010217 */
        /* <DEDUP_REMOVED lines=37> */
[----:B-123--:R-:W-:-:S05]  /*04f0*/  ULDC UR31, c[0x0][0x474] ;  /* 0x00011d00001f7ab9 */ /* 0x00efca0000000800 */
.L_x_54:
[----:B------:R-:W-:Y:S02]  /*0500*/  CS2R R14, SRZ ;  /* 0x00000000000e7805 */ /* 0x000fe4000001ff00 */
[----:B------:R-:W-:Y:S01]  /*0510*/  MOV R22, RZ ;  /* 0x000000ff00167202 */ /* 0x000fe20000000f00 */
[----:B------:R-:W-:Y:S06]  /*0520*/  @!P1 BRA `(.L_x_53) ;  /* 0x00000014000c9947 */ /* 0x000fec0003800000 */
[----:B------:R-:W-:Y:S01]  /*0530*/  HFMA2.MMA R8, -RZ, RZ, 0, 0 ;  /* 0x00000000ff087435 */ /* 0x000fe200000001ff */
[----:B------:R-:W-:Y:S01]  /*0540*/  MOV R9, R0 ;  /* 0x0000000000097202 */ /* 0x000fe20000000f00 */
[----:B------:R-:W-:Y:S01]  /*0550*/  ULDC.64 UR32, c[0x0][0x238] ;  /* 0x00008e0000207ab9 */ /* 0x000fe20000000a00 */
[----:B0-----:R-:W-:Y:S02]  /*0560*/  ISETP.NE.AND P0, PT, R26, 0x1, PT ;  /* 0x000000011a00780c */ /* 0x001fe40003f05270 */
[----:B------:R-:W-:-:S05]  /*0570*/  IADD3 R15, -R27, RZ, RZ ;  /* 0x000000ff1b0f7210 */ /* 0x000fca0007ffe1ff */
[----:B------:R-:W-:-:S05]  /*0580*/  IMAD.HI.U32 R8, R0, UR32, R8 ;  /* 0x0000002000087c27 */ /* 0x000fca000f8e0008 */
[----:B------:R-:W-:Y:S01]  /*0590*/  SHF.R.U32.HI R10, RZ, UR33, R8 ;  /* 0x00000021ff0a7c19 */ /* 0x000fe20008011608 */
[----:B------:R-:W-:-:S04]  /*05a0*/  ULDC.64 UR32, c[0x0][0x360] ;  /* 0x0000d80000207ab9 */ /* 0x000fc80000000a00 */
[----:B------:R-:W-:-:S04]  /*05b0*/  IMAD R15, R10, R15, R0 ;  /* 0x0000000f0a0f7224 */ /* 0x000fc800078e0200 */
[C---:B------:R-:W-:Y:S02]  /*05c0*/  IMAD R22, R15.reuse, UR32, RZ ;  /* 0x000000200f167c24 */ /* 0x040fe4000f8e02ff */
[C---:B------:R-:W-:Y:S02]  /*05d0*/  IMAD R14, R15.reuse, UR33, RZ ;  /* 0x000000210f0e7c24 */ /* 0x040fe4000f8e02ff */
[----:B------:R-:W-:Y:S01]  /*05e0*/  IMAD R15, R15, UR53, RZ ;  /* 0x000000350f0f7c24 */ /* 0x000fe2000f8e02ff */
[----:B------:R-:W-:Y:S06]  /*05f0*/  @!P0 BRA `(.L_x_53) ;  /* 0x0000001000d88947 */ /* 0x000fec0003800000 */
[----:B------:R-:W-:Y:S01]  /*0600*/  MOV R9, R10 ;  /* 0x0000000a00097202 */ /* 0x000fe20000000f00 */
        /* <DEDUP_REMOVED lines=26> */
[----:B------:R-:W-:Y:S01]  /*07b0*/  IMAD.MOV.U32 R9, RZ, RZ, R10 ;  /* 0x000000ffff097224 */ /* 0x000fe200078e000a */
        /* <DEDUP_REMOVED lines=260> */
[----:B------:R-:W-:Y:S01]  /*1800*/  IMAD.MOV.U32 R11, RZ, RZ, R17 ;  /* 0x000000ffff0b7224 */ /* 0x000fe200078e0011 */
[----:B------:R-:W-:-:S08]  /*1810*/  ULDC.64 UR32, c[0x0][0x348] ;  /* 0x0000d20000207ab9 */ /* 0x000fd00000000a00 */
[----:B------:R-:W-:Y:S02]  /*1820*/  IMAD.HI.U32 R10, R17, UR33, R10 ;  /* 0x00000021110a7c27 */ /* 0x000fe4000f8e000a */
[----:B------:R-:W0:Y:S03]  /*1830*/  @P0 LDC.64 R8, c[0x0][0x358] ;  /* 0x0000d600ff080b82 */ /* 0x000e260000000a00 */
[----:B------:R-:W-:Y:S02]  /*1840*/  SHF.R.U32.HI R11, RZ, UR30, R10 ;  /* 0x0000001eff0b7c19 */ /* 0x000fe4000801160a */
[----:B------:R-:W-:-:S03]  /*1850*/  @P0 MOV R10, RZ ;  /* 0x000000ff000a0202 */ /* 0x000fc60000000f00 */
[----:B------:R-:W1:Y:S08]  /*1860*/  @P0 LDC R19, c[0x0][0x354] ;  /* 0x0000d500ff130b82 */ /* 0x000e700000000800 */
[----:B------:R-:W2:Y:S01]  /*1870*/  @P0 LDC.64 R12, c[0x0][0x480] ;  /* 0x00012000ff0c0b82 */ /* 0x000ea20000000a00 */
[----:B0-----:R-:W-:-:S07]  /*1880*/  @P0 IMAD.HI.U32 R10, R11, R8, R10 ;  /* 0x000000080b0a0227 */ /* 0x001fce00078e000a */
[----:B------:R-:W0:Y:S01]  /*1890*/  @P0 LDC R8, c[0x0][0x488] ;  /* 0x00012200ff080b82 */ /* 0x000e220000000800 */
[----:B------:R-:W-:Y:S02]  /*18a0*/  @P0 SHF.R.U32.HI R9, RZ, R9, R10 ;  /* 0x00000009ff090219 */ /* 0x000fe4000001160a */
[----:B------:R-:W-:Y:S02]  /*18b0*/  IADD3 R10, -R11, RZ, RZ ;  /* 0x000000ff0b0a7210 */ /* 0x000fe40007ffe1ff */
[----:B------:R-:W-:-:S03]  /*18c0*/  @P0 IADD3 R9, -R9, RZ, RZ ;  /* 0x000000ff09090210 */ /* 0x000fc60007ffe1ff */
[----:B------:R-:W-:Y:S01]  /*18d0*/  IMAD R17, R10, UR32, R17 ;  /* 0x000000200a117c24 */ /* 0x000fe2000f8e0211 */
[----:B------:R-:W-:Y:S01]  /*18e0*/  ULDC.64 UR32, c[0x0][0x478] ;  /* 0x00011e0000207ab9 */ /* 0x000fe20000000a00 */
[----:B-1----:R-:W-:Y:S02]  /*18f0*/  @P0 IMAD R19, R9, R19, R11 ;  /* 0x0000001309130224 */ /* 0x002fe400078e020b */
[C---:B------:R-:W-:Y:S02]  /*1900*/  IMAD R22, R17.reuse, UR31, R22 ;  /* 0x0000001f11167c24 */ /* 0x040fe4000f8e0216 */
[C---:B------:R-:W-:Y:S02]  /*1910*/  IMAD R14, R17.reuse, UR32, R14 ;  /* 0x00000020110e7c24 */ /* 0x040fe4000f8e020e */
[----:B------:R-:W-:Y:S02]  /*1920*/  IMAD R15, R17, UR33, R15 ;  /* 0x00000021110f7c24 */ /* 0x000fe4000f8e020f */
[----:B--2---:R-:W-:-:S02]  /*1930*/  @P0 IMAD R22, R19, R12, R22 ;  /* 0x0000000c13160224 */ /* 0x004fc400078e0216 */
[C---:B------:R-:W-:Y:S02]  /*1940*/  @P0 IMAD R14, R19.reuse, R13, R14 ;  /* 0x0000000d130e0224 */ /* 0x040fe400078e020e */
[----:B0-----:R-:W-:-:S07]  /*1950*/  @P0 IMAD R15, R19, R8, R15 ;  /* 0x00000008130f0224 */ /* 0x001fce00078e020f */
.L_x_53:
[----:B------:R-:W-:-:S04]  /*1960*/  IMAD.WIDE.U32 R8, R15, 0x2, R2 ;  /* 0x000000020f087825 */ /* 0x000fc800078e0002 */
[----:B------:R-:W-:Y:S01]  /*1970*/  IMAD.WIDE.U32 R14, R14, 0x2, R4 ;  /* 0x000000020e0e7825 */ /* 0x000fe200078e0004 */
[----:B------:R-:W-:Y:S02]  /*1980*/  LEA R16, P2, R25, R8, 0x1 ;  /* 0x0000000819107211 */ /* 0x000fe400078408ff */
[----:B------:R-:W-:Y:S02]  /*1990*/  IADD3 R8, P0, R14, UR57, RZ ;  /* 0x000000390e087c10 */ /* 0x000fe4000ff1e0ff */
[----:B------:R-:W-:Y:S01]  /*19a0*/  IADD3.X R17, R9, R20, RZ, P2, !PT ;  /* 0x0000001409117210 */ /* 0x000fe200017fe4ff */
[----:B------:R-:W2:Y:S01]  /*19b0*/  LDG.E.U16 R14, desc[UR60][R14.64] ;  /* 0x0000003c0e0e7981 */ /* 0x000ea2000c1e1500 */
[----:B------:R-:W-:Y:S02]  /*19c0*/  IADD3.X R9, R15, UR56, RZ, P0, !PT ;  /* 0x000000380f097c10 */ /* 0x000fe400087fe4ff */
[----:B------:R-:W-:Y:S02]  /*19d0*/  IADD3 R10, P0, R8, UR57, RZ ;  /* 0x00000039080a7c10 */ /* 0x000fe4000ff1e0ff */
[----:B------:R-:W-:Y:S01]  /*19e0*/  IADD3 R12, P2, R16, -R25, RZ ;  /* 0x80000019100c7210 */ /* 0x000fe20007f5e0ff */
[----:B------:R-:W3:Y:S01]  /*19f0*/  LDG.E.U16 R8, desc[UR60][R8.64] ;  /* 0x0000003c08087981 */ /* 0x000ee2000c1e1500 */
[----:B------:R-:W-:-:S02]  /*1a00*/  IADD3.X R11, R9, UR56, RZ, P0, !PT ;  /* 0x00000038090b7c10 */ /* 0x000fc400087fe4ff */
[----:B------:R-:W-:Y:S01]  /*1a10*/  IADD3.X R13, R17, ~R23, RZ, P2, !PT ;  /* 0x80000017110d7210 */ /* 0x000fe200017fe4ff */
[----:B------:R-:W4:Y:S01]  /*1a20*/  LDG.E.U16 R16, desc[UR60][R16.64] ;  /* 0x0000003c10107981 */ /* 0x000f22000c1e1500 */
[----:B------:R-:W-:-:S03]  /*1a30*/  IADD3 R18, P0, R12, -R25, RZ ;  /* 0x800000190c127210 */ /* 0x000fc60007f1e0ff */
[----:B------:R-:W5:Y:S01]  /*1a40*/  LDG.E.U16 R10, desc[UR60][R10.64] ;  /* 0x0000003c0a0a7981 */ /* 0x000f62000c1e1500 */
[----:B------:R-:W-:-:S03]  /*1a50*/  IADD3.X R19, R13, ~R23, RZ, P0, !PT ;  /* 0x800000170d137210 */ /* 0x000fc600007fe4ff */
[----:B------:R-:W5:Y:S04]  /*1a60*/  LDG.E.U16 R12, desc[UR60][R12.64] ;  /* 0x0000003c0c0c7981 */ /* 0x000f68000c1e1500 */
[----:B------:R-:W5:Y:S01]  /*1a70*/  LDG.E.U16 R18, desc[UR60][R18.64] ;  /* 0x0000003c12127981 */ /* 0x000f62000c1e1500 */
[----:B--2---:R-:W-:Y:S02]  /*1a80*/  PRMT R14, R14, 0x9910, RZ ;  /* 0x000099100e0e7816 */ /* 0x004fe400000000ff */
[----:B----4-:R-:W-:Y:S02]  /*1a90*/  PRMT R17, R16, 0x9910, RZ ;  /* 0x0000991010117816 */ /* 0x010fe400000000ff */
[----:B---3--:R-:W-:Y:S01]  /*1aa0*/  PRMT R16, R8, 0x9910, RZ ;  /* 0x0000991008107816 */ /* 0x008fe200000000ff */
[----:B------:R-:W-:Y:S01]  /*1ab0*/  IMAD.WIDE.U32 R8, R22, 0x2, R6 ;  /* 0x0000000216087825 */ /* 0x000fe200078e0006 */
[----:B-----5:R-:W-:-:S02]  /*1ac0*/  PRMT R24, R10, 0x9910, RZ ;  /* 0x000099100a187816 */ /* 0x020fc400000000ff */
[----:B------:R-:W-:Y:S01]  /*1ad0*/  PRMT R15, R12, 0x9910, RZ ;  /* 0x000099100c0f7816 */ /* 0x000fe200000000ff */
[----:B------:R-:W-:Y:S01]  /*1ae0*/  IMAD R12, R17, R14, RZ ;  /* 0x0000000e110c7224 */ /* 0x000fe200078e02ff */
[----:B------:R-:W-:Y:S02]  /*1af0*/  IADD3 R10, P0, R8, UR55, RZ ;  /* 0x00000037080a7c10 */ /* 0x000fe4000ff1e0ff */
[----:B------:R-:W-:Y:S01]  /*1b00*/  PRMT R13, R18, 0x9910, RZ ;  /* 0x00009910120d7816 */ /* 0x000fe200000000ff */
[----:B------:R-:W-:-:S04]  /*1b10*/  IMAD R11, R24, R15, RZ ;  /* 0x0000000f180b7224 */ /* 0x000fc800078e02ff */
[----:B------:R-:W-:Y:S01]  /*1b20*/  IMAD R17, R16, R17, -R11 ;  /* 0x0000001110117224 */ /* 0x000fe200078e0a0b */
[----:B------:R-:W-:Y:S01]  /*1b30*/  IADD3.X R11, R9, UR54, RZ, P0, !PT ;  /* 0x00000036090b7c10 */ /* 0x000fe200087fe4ff */
[-C--:B------:R-:W-:Y:S01]  /*1b40*/  IMAD R19, R24, R13.reuse, -R12 ;  /* 0x0000000d18137224 */ /* 0x080fe200078e0a0c */
[----:B------:R-:W-:Y:S01]  /*1b50*/  IADD3 R12, P0, R10, UR55, RZ ;  /* 0x000000370a0c7c10 */ /* 0x000fe2000ff1e0ff */
[----:B------:R-:W-:-:S03]  /*1b60*/  IMAD R16, R16, R13, RZ ;  /* 0x0000000d10107224 */ /* 0x000fc600078e02ff */
[----:B------:R-:W-:Y:S01]  /*1b70*/  IADD3.X R13, R11, UR54, RZ, P0, !PT ;  /* 0x000000360b0d7c10 */ /* 0x000fe200087fe4ff */
[----:B------:R-:W-:Y:S01]  /*1b80*/  IMAD R15, R15, R14, -R16 ;  /* 0x0000000e0f0f7224 */ /* 0x000fe200078e0a10 */
[----:B------:R-:W-:Y:S01]  /*1b90*/  IADD3 R0, P0, R29, R0, RZ ;  /* 0x000000001d007210 */ /* 0x000fe20007f1e0ff */
[----:B------:R1:W-:Y:S03]  /*1ba0*/  STG.E.U16 desc[UR60][R8.64], R17 ;  /* 0x0000001108007986 */ /* 0x0003e6000c10153c */
[----:B------:R-:W-:Y:S01]  /*1bb0*/  IADD3.X R21, RZ, R21, RZ, P0, !PT ;  /* 0x00000015ff157210 */ /* 0x000fe200007fe4ff */
[----:B------:R1:W-:Y:S01]  /*1bc0*/  STG.E.U16 desc[UR60][R10.64], R19 ;  /* 0x000000130a007986 */ /* 0x0003e2000c10153c */
[----:B------:R-:W-:-:S03]  /*1bd0*/  ISETP.GE.U32.AND P0, PT, R0, UR4, PT ;  /* 0x0000000400007c0c */ /* 0x000fc6000bf06070 */
[----:B------:R1:W-:Y:S01]  /*1be0*/  STG.E.U16 desc[UR60][R12.64], R15 ;  /* 0x0000000f0c007986 */ /* 0x0003e2000c10153c */
[----:B------:R-:W-:-:S13]  /*1bf0*/  ISETP.GE.AND.EX P0, PT, R21, UR58, PT, P0 ;  /* 0x0000003a15007c0c */ /* 0x000fda000bf06300 */
[----:B-1----:R-:W-:Y:S05]  /*1c00*/  @!P0 BRA `(.L_x_54) ;  /* 0xffffffe8003c8947 */ /* 0x002fea000383ffff */
[----:B------:R-:W-:Y:S05]  /*1c10*/  BSYNC B0 ;  /* 0x0000000000007941 */ /* 0x000fea0003800000 */
.L_x_52:
[----:B------:R-:W-:Y:S05]  /*1c20*/  EXIT ;  /* 0x000000000000794d */ /* 0x000fea0003800000 */
.L_x_55:
        /* <DEDUP_REMOVED lines=13> */
.L_x_101:


//--------------------- .text._ZN2at6native12cross_kernelIl16OffsetCalculatorILi3EjLb0EEiEEviPT_PKS4_S7_T0_T1_S9_S9_ --------------------------
	.section	.text._ZN2at6native12cross_kernelIl16OffsetCalculatorILi3EjLb0EEiEEviPT_PKS4_S7_T0_T1_S9_S9_,"ax",@progbits
	.align	128
        .global         _ZN2at6native12cross_kernelIl16OffsetCalculatorILi3EjLb0EEiEEviPT_PKS4_S7_T0_T1_S9_S9_
        .type           _ZN2at6native12cross_kernelIl16OffsetCalculatorILi3EjLb0EEiEEviPT_PKS4_S7_T0_T1_S9_S9_,@function
        .size           _ZN2at6native12cross_kernelIl16OffsetCalculatorILi3EjLb0EEiEEviPT_PKS4_S7_T0_T1_S9_S9_,(.L_x_102 - _ZN2at6native12cross_kernelIl16OffsetCalculatorILi3EjLb0EEiEEviPT_PKS4_S7_T0_T1_S9_S9_)
        .other          _ZN2at6native12cross_kernelIl16OffsetCalculatorILi3EjLb0EEiEEviPT_PKS4_S7_T0_T1_S9_S9_,@"STO_CUDA_ENTRY STV_DEFAULT"
_ZN2at6native12cross_kernelIl16OffsetCalculatorILi3EjLb0EEiEEviPT_PKS4_S7_T0_T1_S9_S9_:
.text._ZN2at6native12cross_kernelIl16OffsetCalculatorILi3EjLb0EEiEEviPT_PKS4_S7_T0_T1_S9_S9_:
        /* <DEDUP_REMOVED lines=12> */
[----:B------:R-:W-:Y:S01]  /*00c0*/  ULDC.64 UR32, c[0x0][0x490] ;  /* 0x0001240000207ab9 */ /* 0x000fe20000000a00 */
[----:B------:R-:W-:Y:S01]  /*00d0*/  ULDC UR35, c[0x0][0x230] ;  /* 0x00008c0000237ab9 */ /* 0x000fe20000000800 */
[----:B------:R-:W-:Y:S01]  /*00e0*/  USHF.L.U32 UR49, UR32, 0x1, URZ ;  /* 0x0000000120317899 */ /* 0x000fe2000800063f */
[----:B------:R-:W-:Y:S01]  /*00f0*/  BSSY B0, `(.L_x_56) ;  /* 0x00001bb000007945 */ /* 0x000fe20003800000 */
[----:B------:R-:W-:Y:S01]  /*0100*/  MOV R0, R14 ;  /* 0x0000000e00007202 */ /* 0x000fe20000000f00 */
[----:B------:R-:W-:Y:S01]  /*0110*/  ULDC UR34, c[0x0][0xc] ;  /* 0x0000030000227ab9 */ /* 0x000fe20000000800 */
[----:B------:R-:W-:Y:S01]  /*0120*/  USHF.R.S32.HI UR56, URZ, 0x1f, UR49 ;  /* 0x0000001f3f387899 */ /* 0x000fe20008011431 */
[----:B------:R-:W-:Y:S01]  /*0130*/  ISETP.NE.AND P1, PT, RZ, UR35, PT ;  /* 0x00000023ff007c0c */ /* 0x000fe2000bf25270 */
        /* <DEDUP_REMOVED lines=42> */
[----:B------:R-:W-:-:S02]  /*03e0*/  UIMAD UR57, UR57, UR34, URZ ;  /* 0x00000022393972a4 */ /* 0x000fc4000f8e023f */
[----:B------:R-:W-:Y:S01]  /*03f0*/  USHF.L.U64.HI UR56, UR49, 0x3, UR56 ;  /* 0x0000000331387899 */ /* 0x000fe20008010238 */
[----:B------:R-:W-:Y:S01]  /*0400*/  ULDC UR55, c[0x0][0x324] ;  /* 0x0000c90000377ab9 */ /* 0x000fe20000000800 */
[----:B------:R-:W-:Y:S01]  /*0410*/  ULDC UR54, c[0x0][0x458] ;  /* 0x0001160000367ab9 */ /* 0x000fe20000000800 */
[----:B------:R-:W-:Y:S01]  /*0420*/  ULDC UR53, c[0x0][0x338] ;  /* 0x0000ce0000357ab9 */ /* 0x000fe20000000800 */
[----:B------:R-:W-:Y:S01]  /*0430*/  ULDC UR52, c[0x0][0x45c] ;  /* 0x0001170000347ab9 */ /* 0x000fe20000000800 */
[----:B------:R-:W-:Y:S01]  /*0440*/  ULDC UR51, c[0x0][0x33c] ;  /* 0x0000cf0000337ab9 */ /* 0x000fe20000000800 */
[----:B------:R-:W-:Y:S01]  /*0450*/  ULDC UR50, c[0x0][0x470] ;  /* 0x00011c0000327ab9 */ /* 0x000fe20000000800 */
[----:B------:R-:W-:-:S05]  /*0460*/  ULDC UR33, c[0x0][0x350] ;  /* 0x0000d40000217ab9 */ /* 0x000fca0000000800 */
.L_x_58:
        /* <DEDUP_REMOVED lines=298> */
[----:B------:R-:W-:-:S06]  /*1710*/  IMAD.HI.U32 R8, R13, UR35, R4 ;  /* 0x000000230d087c27 */ /* 0x000fcc000f8e0004 */
        /* <DEDUP_REMOVED lines=19> */
.L_x_57:
[----:B------:R-:W0:Y:S01]  /*1850*/  LDC.64 R4, c[0x0][0x220] ;  /* 0x00008800ff047b82 */ /* 0x000e220000000a00 */
[----:B------:R-:W-:Y:S01]  /*1860*/  MOV R9, UR49 ;  /* 0x0000003100097c02 */ /* 0x000fe20008000f00 */
[----:B------:R-:W-:Y:S01]  /*1870*/  USHF.R.S32.HI UR35, URZ, 0x1f, UR58 ;  /* 0x0000001f3f237899 */ /* 0x000fe2000801143a */
[----:B------:R-:W-:Y:S01]  /*1880*/  MOV R17, UR32 ;  /* 0x0000002000117c02 */ /* 0x000fe20008000f00 */
[----:B------:R-:W-:Y:S01]  /*1890*/  USHF.R.S32.HI UR34, URZ, 0x1f, UR32 ;  /* 0x0000001f3f227899 */ /* 0x000fe20008011420 */
[----:B------:R-:W-:Y:S01]  /*18a0*/  MOV R23, UR58 ;  /* 0x0000003a00177c02 */ /* 0x000fe20008000f00 */
[----:B------:R-:W-:Y:S02]  /*18b0*/  USHF.L.U64.HI UR35, UR58, 0x3, UR35 ;  /* 0x000000033a237899 */ /* 0x000fe40008010223 */
[----:B------:R-:W1:Y:S01]  /*18c0*/  LDC.64 R12, c[0x0][0x228] ;  /* 0x00008a00ff0c7b82 */ /* 0x000e620000000a00 */
[----:B------:R-:W-:-:S07]  /*18d0*/  USHF.L.U64.HI UR34, UR32, 0x3, UR34 ;  /* 0x0000000320227899 */ /* 0x000fce0008010222 */
[----:B------:R-:W2:Y:S01]  /*18e0*/  LDC R3, c[0x0][0x494] ;  /* 0x00012500ff037b82 */ /* 0x000ea20000000800 */
[----:B0-----:R-:W-:-:S07]  /*18f0*/  IMAD.WIDE.U32 R6, R6, 0x8, R4 ;  /* 0x0000000806067825 */ /* 0x001fce00078e0004 */
[----:B------:R-:W0:Y:S01]  /*1900*/  LDC R14, c[0x0][0x48c] ;  /* 0x00012300ff0e7b82 */ /* 0x000e220000000800 */
[----:B------:R-:W-:Y:S01]  /*1910*/  LEA R8, P0, R9, R6, 0x3 ;  /* 0x0000000609087211 */ /* 0x000fe200078018ff */
[----:B-1----:R-:W-:-:S03]  /*1920*/  IMAD.WIDE.U32 R12, R2, 0x8, R12 ;  /* 0x00000008020c7825 */ /* 0x002fc600078e000c */
[----:B------:R-:W-:Y:S02]  /*1930*/  IADD3.X R9, R7, UR56, RZ, P0, !PT ;  /* 0x0000003807097c10 */ /* 0x000fe400087fe4ff */
[----:B------:R-:W-:Y:S02]  /*1940*/  LEA R16, P0, R17, R6, 0x3 ;  /* 0x0000000611107211 */ /* 0x000fe400078018ff */
[----:B------:R-:W-:Y:S02]  /*1950*/  LEA R22, P2, R23, R12, 0x3 ;  /* 0x0000000c17167211 */ /* 0x000fe400078418ff */
[----:B------:R-:W3:Y:S01]  /*1960*/  LDG.E.64 R8, desc[UR60][R8.64] ;  /* 0x0000003c08087981 */ /* 0x000ee2000c1e1b00 */
[----:B--2---:R-:W-:-:S06]  /*1970*/  IMAD.WIDE R4, R3, 0x8, R12 ;  /* 0x0000000803047825 */ /* 0x004fcc00078e020c */
[----:B------:R-:W3:Y:S01]  /*1980*/  LDG.E.64 R4, desc[UR60][R4.64] ;  /* 0x0000003c04047981 */ /* 0x000ee2000c1e1b00 */
[----:B------:R-:W-:Y:S02]  /*1990*/  IADD3.X R17, R7, UR34, RZ, P0, !PT ;  /* 0x0000002207117c10 */ /* 0x000fe400087fe4ff */
[----:B------:R-:W-:Y:S01]  /*19a0*/  IADD3.X R23, R13, UR35, RZ, P2, !PT ;  /* 0x000000230d177c10 */ /* 0x000fe200097fe4ff */
[----:B------:R-:W2:Y:S04]  /*19b0*/  LDG.E.64 R6, desc[UR60][R6.64] ;  /* 0x0000003c06067981 */ /* 0x000ea8000c1e1b00 */
[----:B------:R-:W4:Y:S04]  /*19c0*/  LDG.E.64 R16, desc[UR60][R16.64] ;  /* 0x0000003c10107981 */ /* 0x000f28000c1e1b00 */
[----:B------:R-:W4:Y:S04]  /*19d0*/  LDG.E.64 R22, desc[UR60][R22.64] ;  /* 0x0000003c16167981 */ /* 0x000f28000c1e1b00 */
[----:B------:R-:W5:Y:S01]  /*19e0*/  LDG.E.64 R12, desc[UR60][R12.64] ;  /* 0x0000003c0c0c7981 */ /* 0x000f62000c1e1b00 */
[----:B---3--:R-:W-:-:S02]  /*19f0*/  IMAD R11, R5, R8, RZ ;  /* 0x00000008050b7224 */ /* 0x008fc400078e02ff */
[----:B------:R-:W-:-:S04]  /*1a00*/  IMAD.WIDE.U32 R2, R4, R8, RZ ;  /* 0x0000000804027225 */ /* 0x000fc800078e00ff */
[----:B------:R-:W-:Y:S02]  /*1a10*/  IMAD R19, R4, R9, R11 ;  /* 0x0000000904137224 */ /* 0x000fe400078e020b */
[----:B------:R-:W1:Y:S01]  /*1a20*/  LDC.64 R10, c[0x0][0x218] ;  /* 0x00008600ff0a7b82 */ /* 0x000e620000000a00 */
[----:B------:R-:W-:Y:S02]  /*1a30*/  IADD3 R2, P0, RZ, -R2, RZ ;  /* 0x80000002ff027210 */ /* 0x000fe40007f1e0ff */
[----:B------:R-:W-:Y:S01]  /*1a40*/  IADD3 R3, R3, R19, RZ ;  /* 0x0000001303037210 */ /* 0x000fe20007ffe0ff */
[----:B----4-:R-:W-:-:S03]  /*1a50*/  IMAD R19, R23, R16, RZ ;  /* 0x0000001017137224 */ /* 0x010fc600078e02ff */
[----:B------:R-:W-:Y:S01]  /*1a60*/  IADD3.X R3, RZ, ~R3, RZ, P0, !PT ;  /* 0x80000003ff037210 */ /* 0x000fe200007fe4ff */
[----:B-----5:R-:W-:Y:S02]  /*1a70*/  IMAD R27, R13, R16, RZ ;  /* 0x000000100d1b7224 */ /* 0x020fe400078e02ff */
[----:B--2---:R-:W-:Y:S02]  /*1a80*/  IMAD R25, R23, R6, RZ ;  /* 0x0000000617197224 */ /* 0x004fe400078e02ff */
[C---:B------:R-:W-:Y:S02]  /*1a90*/  IMAD R19, R22.reuse, R17, R19 ;  /* 0x0000001116137224 */ /* 0x040fe400078e0213 */
[----:B------:R-:W-:-:S04]  /*1aa0*/  IMAD.WIDE.U32 R2, R22, R16, R2 ;  /* 0x0000001016027225 */ /* 0x000fc800078e0002 */
[----:B------:R-:W-:Y:S02]  /*1ab0*/  IMAD R27, R17, R12, R27 ;  /* 0x0000000c111b7224 */ /* 0x000fe400078e021b */
[----:B------:R-:W-:Y:S02]  /*1ac0*/  IMAD R25, R22, R7, R25 ;  /* 0x0000000716197224 */ /* 0x000fe400078e0219 */
[----:B------:R-:W-:-:S04]  /*1ad0*/  IMAD.WIDE.U32 R16, R12, R16, RZ ;  /* 0x000000100c107225 */ /* 0x000fc800078e00ff */
[----:B------:R-:W-:Y:S01]  /*1ae0*/  IMAD.WIDE.U32 R22, R22, R6, RZ ;  /* 0x0000000616167225 */ /* 0x000fe200078e00ff */
[----:B------:R-:W-:Y:S02]  /*1af0*/  IADD3 R16, P2, RZ, -R16, RZ ;  /* 0x80000010ff107210 */ /* 0x000fe40007f5e0ff */
[----:B------:R-:W-:Y:S02]  /*1b00*/  IADD3 R27, R17, R27, RZ ;  /* 0x0000001b111b7210 */ /* 0x000fe40007ffe0ff */
[----:B------:R-:W-:Y:S02]  /*1b10*/  IADD3 R22, P0, RZ, -R22, RZ ;  /* 0x80000016ff167210 */ /* 0x000fe40007f1e0ff */
[----:B------:R-:W-:Y:S01]  /*1b20*/  IADD3 R25, R23, R25, RZ ;  /* 0x0000001917197210 */ /* 0x000fe20007ffe0ff */
[----:B-1----:R-:W-:Y:S01]  /*1b30*/  IMAD.WIDE.U32 R10, R21, 0x8, R10 ;  /* 0x00000008150a7825 */ /* 0x002fe200078e000a */
[----:B------:R-:W-:Y:S02]  /*1b40*/  IADD3.X R17, RZ, ~R27, RZ, P2, !PT ;  /* 0x8000001bff117210 */ /* 0x000fe400017fe4ff */
[----:B------:R-:W-:Y:S01]  /*1b50*/  IADD3.X R23, RZ, ~R25, RZ, P0, !PT ;  /* 0x80000019ff177210 */ /* 0x000fe200007fe4ff */
[----:B------:R-:W-:-:S02]  /*1b60*/  IMAD R21, R5, R6, RZ ;  /* 0x0000000605157224 */ /* 0x000fc400078e02ff */
[----:B------:R-:W-:Y:S02]  /*1b70*/  IMAD R13, R13, R8, RZ ;  /* 0x000000080d0d7224 */ /* 0x000fe400078e02ff */
[C---:B------:R-:W-:Y:S02]  /*1b80*/  IMAD R21, R4.reuse, R7, R21 ;  /* 0x0000000704157224 */ /* 0x040fe400078e0215 */
[----:B------:R-:W-:-:S04]  /*1b90*/  IMAD.WIDE.U32 R16, R4, R6, R16 ;  /* 0x0000000604107225 */ /* 0x000fc800078e0010 */
[-C--:B------:R-:W-:Y:S02]  /*1ba0*/  IMAD R5, R9, R12.reuse, R13 ;  /* 0x0000000c09057224 */ /* 0x080fe400078e020d */
[----:B------:R-:W-:-:S04]  /*1bb0*/  IMAD.WIDE.U32 R22, R8, R12, R22 ;  /* 0x0000000c08167225 */ /* 0x000fc800078e0016 */
[C---:B0-----:R-:W-:Y:S01]  /*1bc0*/  IMAD.WIDE R6, R14.reuse, 0x8, R10 ;  /* 0x000000080e067825 */ /* 0x041fe200078e020a */
[----:B------:R-:W-:Y:S02]  /*1bd0*/  IADD3 R9, R3, R19, RZ ;  /* 0x0000001303097210 */ /* 0x000fe40007ffe0ff */
[----:B------:R-:W-:Y:S02]  /*1be0*/  MOV R8, R2 ;  /* 0x0000000200087202 */ /* 0x000fe40000000f00 */
[----:B------:R-:W-:Y:S01]  /*1bf0*/  IADD3 R23, R23, R5, RZ ;  /* 0x0000000517177210 */ /* 0x000fe20007ffe0ff */
[----:B------:R-:W-:Y:S01]  /*1c00*/  IMAD.WIDE R2, R14, 0x8, R6 ;  /* 0x000000080e027825 */ /* 0x000fe200078e0206 */
[----:B------:R-:W-:Y:S02]  /*1c10*/  IADD3 R17, R17, R21, RZ ;  /* 0x0000001511117210 */ /* 0x000fe40007ffe0ff */
        /* <DEDUP_REMOVED lines=9> */
.L_x_56:
[----:B------:R-:W-:Y:S05]  /*1cb0*/  EXIT ;  /* 0x000000000000794d */ /* 0x000fea0003800000 */
.L_x_59:
        /* <DEDUP_REMOVED lines=12> */
.L_x_102:


//--------------------- .text._ZN2at6native12cross_kernelIl16OffsetCalculatorILi3EjLb0EElEEviPT_PKS4_S7_T0_T1_S9_S9_ --------------------------
	.section	.text._ZN2at6native12cross_kernelIl16OffsetCalculatorILi3EjLb0EElEEviPT_PKS4_S7_T0_T1_S9_S9_,"ax",@progbits
	.align	128
        .global         _ZN2at6native12cross_kernelIl16OffsetCalculatorILi3EjLb0EElEEviPT_PKS4_S7_T0_T1_S9_S9_
        .type           _ZN2at6native12cross_kernelIl16OffsetCalculatorILi3EjLb0EElEEviPT_PKS4_S7_T0_T1_S9_S9_,@function
        .size           _ZN2at6native12cross_kernelIl16OffsetCalculatorILi3EjLb0EElEEviPT_PKS4_S7_T0_T1_S9_S9_,(.L_x_103 - _ZN2at6native12cross_kernelIl16OffsetCalculatorILi3EjLb0EElEEviPT_PKS4_S7_T0_T1_S9_S9_)
        .other          _ZN2at6native12cross_kernelIl16OffsetCalculatorILi3EjLb0EElEEviPT_PKS4_S7_T0_T1_S9_S9_,@"STO_CUDA_ENTRY STV_DEFAULT"
_ZN2at6native12cross_kernelIl16OffsetCalculatorILi3EjLb0EElEEviPT_PKS4_S7_T0_T1_S9_S9_:
.text._ZN2at6native12cross_kernelIl16OffsetCalculatorILi3EjLb0EElEEviPT_PKS4_S7_T0_T1_S9_S9_:
        /* <DEDUP_REMOVED lines=13> */
[----:B------:R-:W-:Y:S01]  /*00d0*/  BSSY B0, `(.L_x_60) ;  /* 0x00001bf000007945 */ /* 0x000fe20003800000 */
[----:B------:R-:W-:Y:S01]  /*00e0*/  USHF.L.U64.HI UR56, UR4, 0x1, UR5 ;  /* 0x0000000104387899 */ /* 0x000fe20008010205 */
[----:B------:R-:W-:Y:S01]  /*00f0*/  MOV R0, R14 ;  /* 0x0000000e00007202 */ /* 0x000fe20000000f00 */
[----:B------:R-:W-:Y:S02]  /*0100*/  USHF.L.U64.HI UR50, UR4, 0x3, UR5 ;  /* 0x0000000304327899 */ /* 0x000fe40008010205 */
[----:B------:R-:W-:Y:S02]  /*0110*/  USHF.L.U32 UR49, UR4, 0x1, URZ ;  /* 0x0000000104317899 */ /* 0x000fe4000800063f */
[----:B------:R-:W-:Y:S01]  /*0120*/  USHF.L.U32 UR51, UR4, 0x3, URZ ;  /* 0x0000000304337899 */ /* 0x000fe2000800063f */
[----:B------:R-:W-:Y:S02]  /*0130*/  ULDC UR25, c[0x0][0xc] ;  /* 0x0000030000197ab9 */ /* 0x000fe40000000800 */
[----:B------:R-:W-:Y:S01]  /*0140*/  ULDC.64 UR4, c[0x0][0x490] ;  /* 0x0001240000047ab9 */ /* 0x000fe20000000a00 */
[----:B------:R-:W-:Y:S01]  /*0150*/  ULDC UR26, c[0x0][0x230] ;  /* 0x00008c00001a7ab9 */ /* 0x000fe20000000800 */
[----:B------:R-:W-:Y:S01]  /*0160*/  USHF.L.U64.HI UR52, UR4, 0x3, UR5 ;  /* 0x0000000304347899 */ /* 0x000fe20008010205 */
[----:B------:R-:W-:Y:S01]  /*0170*/  ISETP.NE.AND P1, PT, RZ, UR26, PT ;  /* 0x0000001aff007c0c */ /* 0x000fe2000bf25270 */
[----:B------:R-:W-:-:S02]  /*0180*/  USHF.L.U32 UR53, UR4, 0x3, URZ ;  /* 0x0000000304357899 */ /* 0x000fc4000800063f */
[----:B------:R-:W-:Y:S01]  /*0190*/  UIMAD UR58, UR58, UR25, URZ ;  /* 0x000000193a3a72a4 */ /* 0x000fe2000f8e023f */
[----:B------:R-:W-:Y:S01]  /*01a0*/  ULDC.64 UR4, c[0x0][0x498] ;  /* 0x0001260000047ab9 */ /* 0x000fe20000000a00 */
[----:B------:R-:W-:Y:S01]  /*01b0*/  ULDC.64 UR60, c[0x0][0x208] ;  /* 0x00008200003c7ab9 */ /* 0x000fe20000000a00 */
[----:B------:R-:W-:Y:S02]  /*01c0*/  USHF.L.U64.HI UR54, UR4, 0x3, UR5 ;  /* 0x0000000304367899 */ /* 0x000fe40008010205 */
[----:B------:R-:W-:Y:S01]  /*01d0*/  USHF.L.U32 UR55, UR4, 0x3, URZ ;  /* 0x0000000304377899 */ /* 0x000fe2000800063f */
[----:B------:R-:W-:Y:S02]  /*01e0*/  ULDC UR48, c[0x0][0x368] ;  /* 0x0000da0000307ab9 */ /* 0x000fe40000000800 */
        /* <DEDUP_REMOVED lines=43> */
.L_x_62:
[----:B------:R-:W-:Y:S02]  /*04a0*/  CS2R R2, SRZ ;  /* 0x0000000000027805 */ /* 0x000fe4000001ff00 */
[----:B------:R-:W-:Y:S01]  /*04b0*/  MOV R19, RZ ;  /* 0x000000ff00137202 */ /* 0x000fe20000000f00 */
        /* <DEDUP_REMOVED lines=319> */
.L_x_61:
[----:B------:R-:W0:Y:S08]  /*18b0*/  LDC.64 R6, c[0x0][0x220] ;  /* 0x00008800ff067b82 */ /* 0x000e300000000a00 */
[----:B------:R-:W1:Y:S01]  /*18c0*/  LDC.64 R4, c[0x0][0x228] ;  /* 0x00008a00ff047b82 */ /* 0x000e620000000a00 */
[----:B0-----:R-:W-:-:S03]  /*18d0*/  IMAD.WIDE.U32 R6, R2, 0x8, R6 ;  /* 0x0000000802067825 */ /* 0x001fc600078e0006 */
[----:B------:R-:W-:Y:S01]  /*18e0*/  IADD3 R20, P0, R6, UR55, RZ ;  /* 0x0000003706147c10 */ /* 0x000fe2000ff1e0ff */
[----:B-1----:R-:W-:Y:S01]  /*18f0*/  IMAD.WIDE.U32 R4, R3, 0x8, R4 ;  /* 0x0000000803047825 */ /* 0x002fe200078e0004 */
[----:B------:R-:W-:Y:S02]  /*1900*/  MOV R3, UR49 ;  /* 0x0000003100037c02 */ /* 0x000fe40008000f00 */
[----:B------:R-:W-:Y:S02]  /*1910*/  IADD3.X R21, R7, UR54, RZ, P0, !PT ;  /* 0x0000003607157c10 */ /* 0x000fe400087fe4ff */
[----:B------:R-:W-:Y:S01]  /*1920*/  LEA R4, P2, R3, R4, 0x3 ;  /* 0x0000000403047211 */ /* 0x000fe200078418ff */
[----:B------:R-:W2:Y:S01]  /*1930*/  LDG.E.64 R6, desc[UR60][R6.64] ;  /* 0x0000003c06067981 */ /* 0x000ea2000c1e1b00 */
[----:B------:R-:W-:Y:S02]  /*1940*/  IADD3 R10, P0, R20, UR55, RZ ;  /* 0x00000037140a7c10 */ /* 0x000fe4000ff1e0ff */
[----:B------:R-:W-:-:S02]  /*1950*/  IADD3.X R5, R5, UR56, RZ, P2, !PT ;  /* 0x0000003805057c10 */ /* 0x000fc400097fe4ff */
[----:B------:R-:W-:Y:S02]  /*1960*/  IADD3 R2, P2, R4, -UR51, RZ ;  /* 0x8000003304027c10 */ /* 0x000fe4000ff5e0ff */
[----:B------:R-:W-:Y:S02]  /*1970*/  IADD3.X R11, R21, UR54, RZ, P0, !PT ;  /* 0x00000036150b7c10 */ /* 0x000fe400087fe4ff */
[----:B------:R-:W-:Y:S01]  /*1980*/  IADD3.X R3, R5, ~UR50, RZ, P2, !PT ;  /* 0x8000003205037c10 */ /* 0x000fe200097fe4ff */
[----:B------:R-:W3:Y:S04]  /*1990*/  LDG.E.64 R20, desc[UR60][R20.64] ;  /* 0x0000003c14147981 */ /* 0x000ee8000c1e1b00 */
[----:B------:R0:W4:Y:S04]  /*19a0*/  LDG.E.64 R8, desc[UR60][R2.64] ;  /* 0x0000003c02087981 */ /* 0x000128000c1e1b00 */
[----:B------:R-:W4:Y:S01]  /*19b0*/  LDG.E.64 R10, desc[UR60][R10.64] ;  /* 0x0000003c0a0a7981 */ /* 0x000f22000c1e1b00 */
[----:B------:R-:W-:-:S03]  /*19c0*/  IADD3 R12, P0, R2, -UR51, RZ ;  /* 0x80000033020c7c10 */ /* 0x000fc6000ff1e0ff */
[----:B------:R-:W2:Y:S01]  /*19d0*/  LDG.E.64 R4, desc[UR60][R4.64] ;  /* 0x0000003c04047981 */ /* 0x000ea2000c1e1b00 */
[----:B------:R-:W-:Y:S02]  /*19e0*/  IADD3.X R13, R3, ~UR50, RZ, P0, !PT ;  /* 0x80000032030d7c10 */ /* 0x000fe400087fe4ff */
[----:B0-----:R-:W0:Y:S04]  /*19f0*/  LDC.64 R2, c[0x0][0x218] ;  /* 0x00008600ff027b82 */ /* 0x001e280000000a00 */
[----:B------:R-:W5:Y:S01]  /*1a00*/  LDG.E.64 R12, desc[UR60][R12.64] ;  /* 0x0000003c0c0c7981 */ /* 0x000f62000c1e1b00 */
[----:B0-----:R-:W-:-:S04]  /*1a10*/  IMAD.WIDE.U32 R2, R19, 0x8, R2 ;  /* 0x0000000813027825 */ /* 0x001fc800078e0002 */
[-C--:B----4-:R-:W-:Y:S02]  /*1a20*/  IMAD R23, R9, R10.reuse, RZ ;  /* 0x0000000a09177224 */ /* 0x090fe400078e02ff */
[----:B------:R-:W-:-:S04]  /*1a30*/  IMAD.WIDE.U32 R16, R8, R10, RZ ;  /* 0x0000000a08107225 */ /* 0x000fc800078e00ff */
[----:B------:R-:W-:Y:S01]  /*1a40*/  IMAD R23, R8, R11, R23 ;  /* 0x0000000b08177224 */ /* 0x000fe200078e0217 */
[----:B------:R-:W-:Y:S01]  /*1a50*/  IADD3 R24, P0, RZ, -R16, RZ ;  /* 0x80000010ff187210 */ /* 0x000fe20007f1e0ff */
[----:B--2---:R-:W-:-:S03]  /*1a60*/  IMAD R27, R5, R6, RZ ;  /* 0x00000006051b7224 */ /* 0x004fc600078e02ff */
[----:B------:R-:W-:Y:S01]  /*1a70*/  IADD3 R16, R17, R23, RZ ;  /* 0x0000001711107210 */ /* 0x000fe20007ffe0ff */
[----:B---3--:R-:W-:-:S03]  /*1a80*/  IMAD R17, R5, R20, RZ ;  /* 0x0000001405117224 */ /* 0x008fc600078e02ff */
[----:B------:R-:W-:Y:S01]  /*1a90*/  IADD3.X R25, RZ, ~R16, RZ, P0, !PT ;  /* 0x80000010ff197210 */ /* 0x000fe200007fe4ff */
[----:B------:R-:W-:-:S04]  /*1aa0*/  IMAD.WIDE.U32 R22, R4, R6, RZ ;  /* 0x0000000604167225 */ /* 0x000fc800078e00ff */
[C---:B------:R-:W-:Y:S02]  /*1ab0*/  IMAD R27, R4.reuse, R7, R27 ;  /* 0x00000007041b7224 */ /* 0x040fe400078e021b */
[-C--:B-----5:R-:W-:Y:S02]  /*1ac0*/  IMAD R29, R13, R20.reuse, RZ ;  /* 0x000000140d1d7224 */ /* 0x0a0fe400078e02ff */
[C---:B------:R-:W-:Y:S02]  /*1ad0*/  IMAD R17, R4.reuse, R21, R17 ;  /* 0x0000001504117224 */ /* 0x040fe400078e0211 */
[----:B------:R-:W-:Y:S01]  /*1ae0*/  IMAD.WIDE.U32 R4, R4, R20, R24 ;  /* 0x0000001404047225 */ /* 0x000fe200078e0018 */
[----:B------:R-:W-:-:S03]  /*1af0*/  IADD3 R27, R23, R27, RZ ;  /* 0x0000001b171b7210 */ /* 0x000fc60007ffe0ff */
[----:B------:R-:W-:Y:S01]  /*1b00*/  IMAD.WIDE.U32 R24, R12, R20, RZ ;  /* 0x000000140c187225 */ /* 0x000fe200078e00ff */
[----:B------:R-:W-:-:S03]  /*1b10*/  IADD3 R20, P0, RZ, -R22, RZ ;  /* 0x80000016ff147210 */ /* 0x000fc60007f1e0ff */
[----:B------:R-:W-:Y:S01]  /*1b20*/  IMAD R29, R21, R12, R29 ;  /* 0x0000000c151d7224 */ /* 0x000fe200078e021d */
[----:B------:R-:W-:Y:S02]  /*1b30*/  IADD3 R18, P2, RZ, -R24, RZ ;  /* 0x80000018ff127210 */ /* 0x000fe40007f5e0ff */
[----:B------:R-:W-:Y:S02]  /*1b40*/  IADD3.X R21, RZ, ~R27, RZ, P0, !PT ;  /* 0x8000001bff157210 */ /* 0x000fe400007fe4ff */
[----:B------:R-:W-:Y:S01]  /*1b50*/  IADD3 R24, R25, R29, RZ ;  /* 0x0000001d19187210 */ /* 0x000fe20007ffe0ff */
[----:B------:R-:W-:Y:S02]  /*1b60*/  IMAD R13, R13, R10, RZ ;  /* 0x0000000a0d0d7224 */ /* 0x000fe400078e02ff */
[----:B------:R-:W-:Y:S01]  /*1b70*/  IMAD.WIDE.U32 R20, R10, R12, R20 ;  /* 0x0000000c0a147225 */ /* 0x000fe200078e0014 */
[----:B------:R-:W-:Y:S02]  /*1b80*/  IADD3.X R19, RZ, ~R24, RZ, P2, !PT ;  /* 0x80000018ff137210 */ /* 0x000fe400017fe4ff */
[----:B------:R-:W-:Y:S01]  /*1b90*/  IADD3 R10, P0, R2, UR53, RZ ;  /* 0x00000035020a7c10 */ /* 0x000fe2000ff1e0ff */
[----:B------:R-:W-:-:S02]  /*1ba0*/  IMAD R23, R9, R6, RZ ;  /* 0x0000000609177224 */ /* 0x000fc400078e02ff */
[----:B------:R-:W-:Y:S01]  /*1bb0*/  IMAD R9, R11, R12, R13 ;  /* 0x0000000c0b097224 */ /* 0x000fe200078e020d */
[----:B------:R-:W-:Y:S01]  /*1bc0*/  IADD3.X R11, R3, UR52, RZ, P0, !PT ;  /* 0x00000034030b7c10 */ /* 0x000fe200087fe4ff */
[C---:B------:R-:W-:Y:S02]  /*1bd0*/  IMAD R23, R8.reuse, R7, R23 ;  /* 0x0000000708177224 */ /* 0x040fe400078e0217 */
[----:B------:R-:W-:Y:S01]  /*1be0*/  IMAD.WIDE.U32 R18, R8, R6, R18 ;  /* 0x0000000608127225 */ /* 0x000fe200078e0012 */
[----:B------:R-:W-:Y:S02]  /*1bf0*/  IADD3 R6, P0, R10, UR53, RZ ;  /* 0x000000350a067c10 */ /* 0x000fe4000ff1e0ff */
[----:B------:R-:W-:Y:S02]  /*1c00*/  IADD3 R5, R5, R17, RZ ;  /* 0x0000001105057210 */ /* 0x000fe40007ffe0ff */
[----:B------:R-:W-:Y:S02]  /*1c10*/  IADD3 R21, R21, R9, RZ ;  /* 0x0000000915157210 */ /* 0x000fe40007ffe0ff */
[----:B------:R-:W-:-:S02]  /*1c20*/  IADD3 R19, R19, R23, RZ ;  /* 0x0000001713137210 */ /* 0x000fc40007ffe0ff */
[----:B------:R-:W-:Y:S02]  /*1c30*/  IADD3.X R7, R11, UR52, RZ, P0, !PT ;  /* 0x000000340b077c10 */ /* 0x000fe400087fe4ff */
        /* <DEDUP_REMOVED lines=9> */
.L_x_60:
[----:B------:R-:W-:Y:S05]  /*1cd0*/  EXIT ;  /* 0x000000000000794d */ /* 0x000fea0003800000 */
.L_x_63:
        /* <DEDUP_REMOVED lines=10> */
.L_x_103:


//--------------------- .text._ZN2at6native12cross_kernelIi16OffsetCalculatorILi3EjLb0EEiEEviPT_PKS4_S7_T0_T1_S9_S9_ --------------------------
	.section	.text._ZN2at6native12cross_kernelIi16OffsetCalculatorILi3EjLb0EEiEEviPT_PKS4_S7_T0_T1_S9_S9_,"ax",@progbits
	.align	128
        .global         _ZN2at6native12cross_kernelIi16OffsetCalculatorILi3EjLb0EEiEEviPT_PKS4_S7_T0_T1_S9_S9_
        .type           _ZN2at6native12cross_kernelIi16OffsetCalculatorILi3EjLb0EEiEEviPT_PKS4_S7_T0_T1_S9_S9_,@function
        .size           _ZN2at6native12cross_kernelIi16OffsetCalculatorILi3EjLb0EEiEEviPT_PKS4_S7_T0_T1_S9_S9_,(.L_x_104 - _ZN2at6native12cross_kernelIi16OffsetCalculatorILi3EjLb0EEiEEviPT_PKS4_S7_T0_T1_S9_S9_)
        .other          _ZN2at6native12cross_kernelIi16OffsetCalculatorILi3EjLb0EEiEEviPT_PKS4_S7_T0_T1_S9_S9_,@"STO_CUDA_ENTRY STV_DEFAULT"
_ZN2at6native12cross_kernelIi16OffsetCalculatorILi3EjLb0EEiEEviPT_PKS4_S7_T0_T1_S9_S9_:
.text._ZN2at6native12cross_kernelIi16OffsetCalculatorILi3EjLb0EEiEEviPT_PKS4_S7_T0_T1_S9_S9_:
        /* <DEDUP_REMOVED lines=78> */
.L_x_66:
        /* <DEDUP_REMOVED lines=315> */
.L_x_65:
        /* <DEDUP_REMOVED lines=15> */
[----:B------:R-:W3:Y:S01]  /*1980*/  LDG.E R9, desc[UR60][R8.64] ;  /* 0x0000003c08097981 */ /* 0x000ee2000c1e1900 */
[----:B0-----:R-:W0:Y:S03]  /*1990*/  LDC R17, c[0x0][0x48c] ;  /* 0x00012300ff117b82 */ /* 0x001e260000000800 */
[----:B------:R-:W4:Y:S04]  /*19a0*/  LDG.E R18, desc[UR60][R18.64] ;  /* 0x0000003c12127981 */ /* 0x000f28000c1e1900 */
[----:B------:R-:W5:Y:S01]  /*19b0*/  LDG.E R15, desc[UR60][R14.64] ;  /* 0x0000003c0e0f7981 */ /* 0x000f62000c1e1900 */
[----:B------:R-:W-:Y:S01]  /*19c0*/  IMAD.WIDE.U32 R26, R5, 0x4, R12 ;  /* 0x00000004051a7825 */ /* 0x000fe200078e000c */
[----:B------:R-:W-:-:S04]  /*19d0*/  IADD3 R0, P0, R7, R0, RZ ;  /* 0x0000000007007210 */ /* 0x000fc80007f1e0ff */
[----:B------:R-:W-:Y:S01]  /*19e0*/  IADD3.X R3, RZ, R3, RZ, P0, !PT ;  /* 0x00000003ff037210 */ /* 0x000fe200007fe4ff */
[----:B0-----:R-:W-:Y:S01]  /*19f0*/  IMAD.WIDE R28, R17, 0x4, R26 ;  /* 0x00000004111c7825 */ /* 0x001fe200078e021a */
[----:B------:R-:W-:-:S04]  /*1a00*/  ISETP.GE.U32.AND P0, PT, R0, UR4, PT ;  /* 0x0000000400007c0c */ /* 0x000fc8000bf06070 */
[----:B------:R-:W-:Y:S01]  /*1a10*/  ISETP.GE.AND.EX P0, PT, R3, UR58, PT, P0 ;  /* 0x0000003a03007c0c */ /* 0x000fe2000bf06300 */
[----:B--2---:R-:W-:Y:S02]  /*1a20*/  IMAD R5, R23, R16, RZ ;  /* 0x0000001017057224 */ /* 0x004fe400078e02ff */
[C---:B---3--:R-:W-:Y:S02]  /*1a30*/  IMAD R21, R9.reuse, R20, RZ ;  /* 0x0000001409157224 */ /* 0x048fe400078e02ff */
[----:B----4-:R-:W-:Y:S02]  /*1a40*/  IMAD R5, R9, R18, -R5 ;  /* 0x0000001209057224 */ /* 0x010fe400078e0a05 */
[-C--:B-----5:R-:W-:Y:S02]  /*1a50*/  IMAD R24, R18, R15.reuse, RZ ;  /* 0x0000000f12187224 */ /* 0x0a0fe400078e02ff */
[----:B------:R-:W-:Y:S02]  /*1a60*/  IMAD R21, R16, R15, -R21 ;  /* 0x0000000f10157224 */ /* 0x000fe400078e0a15 */
[----:B------:R-:W-:-:S02]  /*1a70*/  IMAD R23, R23, R20, -R24 ;  /* 0x0000001417177224 */ /* 0x000fc400078e0a18 */
[----:B------:R-:W-:Y:S01]  /*1a80*/  IMAD.WIDE R8, R17, 0x4, R28 ;  /* 0x0000000411087825 */ /* 0x000fe200078e021c */
[----:B------:R0:W-:Y:S04]  /*1a90*/  STG.E desc[UR60][R26.64], R5 ;  /* 0x000000051a007986 */ /* 0x0001e8000c10193c */
[----:B------:R0:W-:Y:S04]  /*1aa0*/  STG.E desc[UR60][R28.64], R21 ;  /* 0x000000151c007986 */ /* 0x0001e8000c10193c */
[----:B------:R0:W-:Y:S01]  /*1ab0*/  STG.E desc[UR60][R8.64], R23 ;  /* 0x0000001708007986 */ /* 0x0001e2000c10193c */
[----:B------:R-:W-:Y:S05]  /*1ac0*/  @!P0 BRA `(.L_x_66) ;  /* 0xffffffe800848947 */ /* 0x000fea000383ffff */
[----:B------:R-:W-:Y:S05]  /*1ad0*/  BSYNC B0 ;  /* 0x0000000000007941 */ /* 0x000fea0003800000 */
.L_x_64:
[----:B------:R-:W-:Y:S05]  /*1ae0*/  EXIT ;  /* 0x000000000000794d */ /* 0x000fea0003800000 */
.L_x_67:
        /* <DEDUP_REMOVED lines=9> */
.L_x_104:


//--------------------- .text._ZN2at6native12cross_kernelIi16OffsetCalculatorILi3EjLb0EElEEviPT_PKS4_S7_T0_T1_S9_S9_ --------------------------
	.section	.text._ZN2at6native12cross_kernelIi16OffsetCalculatorILi3EjLb0EElEEviPT_PKS4_S7_T0_T1_S9_S9_,"ax",@progbits
	.align	128
        .global         _ZN2at6native12cross_kernelIi16OffsetCalculatorILi3EjLb0EElEEviPT_PKS4_S7_T0_T1_S9_S9_
        .type           _ZN2at6native12cross_kernelIi16OffsetCalculatorILi3EjLb0EElEEviPT_PKS4_S7_T0_T1_S9_S9_,@function
        .size           _ZN2at6native12cross_kernelIi16OffsetCalculatorILi3EjLb0EElEEviPT_PKS4_S7_T0_T1_S9_S9_,(.L_x_105 - _ZN2at6native12cross_kernelIi16OffsetCalculatorILi3EjLb0EElEEviPT_PKS4_S7_T0_T1_S9_S9_)
        .other          _ZN2at6native12cross_kernelIi16OffsetCalculatorILi3EjLb0EElEEviPT_PKS4_S7_T0_T1_S9_S9_,@"STO_CUDA_ENTRY STV_DEFAULT"
_ZN2at6native12cross_kernelIi16OffsetCalculatorILi3EjLb0EElEEviPT_PKS4_S7_T0_T1_S9_S9_:
.text._ZN2at6native12cross_kernelIi16OffsetCalculatorILi3EjLb0EElEEviPT_PKS4_S7_T0_T1_S9_S9_:
        /* <DEDUP_REMOVED lines=81> */
.L_x_70:
        /* <DEDUP_REMOVED lines=317> */
.L_x_69:
        /* <DEDUP_REMOVED lines=9> */
[----:B------:R2:W3:Y:S01]  /*1970*/  LDG.E R14, desc[UR60][R14.64] ;  /* 0x0000003c0e0e7981 */ /* 0x0004e2000c1e1900 */
[----:B------:R-:W-:-:S02]  /*1980*/  IADD3.X R21, R15, UR56, RZ, P2, !PT ;  /* 0x000000380f157c10 */ /* 0x000fc400097fe4ff */
[----:B------:R-:W-:Y:S01]  /*1990*/  IADD3.X R19, R17, ~R2, RZ, P0, !PT ;  /* 0x8000000211137210 */ /* 0x000fe200007fe4ff */
[----:B------:R-:W2:Y:S01]  /*19a0*/  LDG.E R16, desc[UR60][R16.64] ;  /* 0x0000003c10107981 */ /* 0x000ea2000c1e1900 */
[----:B------:R-:W-:-:S03]  /*19b0*/  IADD3 R24, P0, R18, -R5, RZ ;  /* 0x8000000512187210 */ /* 0x000fc60007f1e0ff */
[----:B------:R-:W4:Y:S01]  /*19c0*/  LDG.E R21, desc[UR60][R20.64] ;  /* 0x0000003c14157981 */ /* 0x000f22000c1e1900 */
[----:B------:R-:W-:-:S03]  /*19d0*/  IADD3.X R25, R19, ~R2, RZ, P0, !PT ;  /* 0x8000000213197210 */ /* 0x000fc600007fe4ff */
[----:B------:R-:W4:Y:S04]  /*19e0*/  LDG.E R18, desc[UR60][R18.64] ;  /* 0x0000003c12127981 */ /* 0x000f28000c1e1900 */
[----:B------:R-:W5:Y:S01]  /*19f0*/  LDG.E R24, desc[UR60][R24.64] ;  /* 0x0000003c18187981 */ /* 0x000f62000c1e1900 */
[----:B0-----:R-:W-:-:S03]  /*1a00*/  IMAD.WIDE.U32 R28, R27, 0x4, R8 ;  /* 0x000000041b1c7825 */ /* 0x001fc600078e0008 */
[----:B------:R-:W-:Y:S01]  /*1a10*/  IADD3 R26, P0, R28, UR55, RZ ;  /* 0x000000371c1a7c10 */ /* 0x000fe2000ff1e0ff */
[----:B--2---:R-:W-:Y:S02]  /*1a20*/  IMAD R15, R16, R23, RZ ;  /* 0x00000017100f7224 */ /* 0x004fe400078e02ff */
[----:B----4-:R-:W-:-:S04]  /*1a30*/  IMAD R27, R18, R21, RZ ;  /* 0x00000015121b7224 */ /* 0x010fc800078e02ff */
[----:B---3--:R-:W-:Y:S01]  /*1a40*/  IMAD R22, R16, R14, -R27 ;  /* 0x0000000e10167224 */ /* 0x008fe200078e0a1b */
[----:B------:R-:W-:Y:S01]  /*1a50*/  IADD3.X R27, R29, UR54, RZ, P0, !PT ;  /* 0x000000361d1b7c10 */ /* 0x000fe200087fe4ff */
[-C--:B-----5:R-:W-:Y:S01]  /*1a60*/  IMAD R16, R14, R24.reuse, RZ ;  /* 0x000000180e107224 */ /* 0x0a0fe200078e02ff */
[----:B------:R-:W-:Y:S01]  /*1a70*/  IADD3 R20, P0, R26, UR55, RZ ;  /* 0x000000371a147c10 */ /* 0x000fe2000ff1e0ff */
[----:B------:R-:W-:Y:S02]  /*1a80*/  IMAD R19, R21, R24, -R15 ;  /* 0x0000001815137224 */ /* 0x000fe400078e0a0f */
[----:B------:R-:W-:Y:S01]  /*1a90*/  IMAD R23, R18, R23, -R16 ;  /* 0x0000001712177224 */ /* 0x000fe200078e0a10 */
[----:B------:R-:W-:Y:S02]  /*1aa0*/  IADD3.X R21, R27, UR54, RZ, P0, !PT ;  /* 0x000000361b157c10 */ /* 0x000fe400087fe4ff */
        /* <DEDUP_REMOVED lines=9> */
.L_x_68:
[----:B------:R-:W-:Y:S05]  /*1b40*/  EXIT ;  /* 0x000000000000794d */ /* 0x000fea0003800000 */
.L_x_71:
        /* <DEDUP_REMOVED lines=11> */
.L_x_105:


//--------------------- .text._ZN2at6native12cross_kernelIa16OffsetCalculatorILi3EjLb0EEiEEviPT_PKS4_S7_T0_T1_S9_S9_ --------------------------
	.section	.text._ZN2at6native12cross_kernelIa16OffsetCalculatorILi3EjLb0EEiEEviPT_PKS4_S7_T0_T1_S9_S9_,"ax",@progbits
	.align	128
        .global         _ZN2at6native12cross_kernelIa16OffsetCalculatorILi3EjLb0EEiEEviPT_PKS4_S7_T0_T1_S9_S9_
        .type           _ZN2at6native12cross_kernelIa16OffsetCalculatorILi3EjLb0EEiEEviPT_PKS4_S7_T0_T1_S9_S9_,@function
        .size           _ZN2at6native12cross_kernelIa16OffsetCalculatorILi3EjLb0EEiEEviPT_PKS4_S7_T0_T1_S9_S9_,(.L_x_106 - _ZN2at6native12cross_kernelIa16OffsetCalculatorILi3EjLb0EEiEEviPT_PKS4_S7_T0_T1_S9_S9_)
        .other          _ZN2at6native12cross_kernelIa16OffsetCalculatorILi3EjLb0EEiEEviPT_PKS4_S7_T0_T1_S9_S9_,@"STO_CUDA_ENTRY STV_DEFAULT"
_ZN2at6native12cross_kernelIa16OffsetCalculatorILi3EjLb0EEiEEviPT_PKS4_S7_T0_T1_S9_S9_:
.text._ZN2at6native12cross_kernelIa16OffsetCalculatorILi3EjLb0EEiEEviPT_PKS4_S7_T0_T1_S9_S9_:
        /* <DEDUP_REMOVED lines=13> */
[----:B------:R-:W-:Y:S01]  /*00d0*/  MOV R23, R20 ;  /* 0x0000001400177202 */ /* 0x000fe20000000f00 */
        /* <DEDUP_REMOVED lines=29> */
[----:B-1----:R-:W-:Y:S01]  /*02b0*/  SHF.L.U32 R0, R18, 0x1, RZ ;  /* 0x0000000112007819 */ /* 0x002fe200000006ff */
        /* <DEDUP_REMOVED lines=28> */
[----:B------:R-:W-:-:S05]  /*0480*/  ULDC.64 UR30, c[0x0][0x490] ;  /* 0x00012400001e7ab9 */ /* 0x000fca0000000a00 */
.L_x_74:
[----:B------:R-:W-:Y:S01]  /*0490*/  HFMA2.MMA R12, -RZ, RZ, 0, 0 ;  /* 0x00000000ff0c7435 */ /* 0x000fe200000001ff */
[----:B------:R-:W-:Y:S02]  /*04a0*/  MOV R10, RZ ;  /* 0x000000ff000a7202 */ /* 0x000fe40000000f00 */
[----:B------:R-:W-:Y:S01]  /*04b0*/  MOV R25, RZ ;  /* 0x000000ff00197202 */ /* 0x000fe20000000f00 */
[----:B------:R-:W-:Y:S07]  /*04c0*/  @!P1 BRA `(.L_x_73) ;  /* 0x0000001000e09947 */ /* 0x000fee0003800000 */
[----:B------:R-:W0:Y:S01]  /*04d0*/  LDC.64 R4, c[0x0][0x230] ;  /* 0x00008c00ff047b82 */ /* 0x000e220000000a00 */
[----:B------:R-:W-:Y:S01]  /*04e0*/  MOV R22, RZ ;  /* 0x000000ff00167202 */ /* 0x000fe20000000f00 */
[----:B------:R-:W-:-:S04]  /*04f0*/  ULDC.64 UR32, c[0x0][0x238] ;  /* 0x00008e0000207ab9 */ /* 0x000fc80000000a00 */
        /* <DEDUP_REMOVED lines=309> */
.L_x_73:
[----:B------:R-:W-:Y:S01]  /*1850*/  ULDC.64 UR32, c[0x0][0x220] ;  /* 0x0000880000207ab9 */ /* 0x000fe20000000a00 */
[----:B------:R-:W-:Y:S01]  /*1860*/  ULDC.64 UR34, c[0x0][0x228] ;  /* 0x00008a0000227ab9 */ /* 0x000fe20000000a00 */
[----:B------:R-:W-:Y:S02]  /*1870*/  IADD3 R4, P0, R12, UR32, RZ ;  /* 0x000000200c047c10 */ /* 0x000fe4000ff1e0ff */
[----:B------:R-:W-:Y:S02]  /*1880*/  IADD3 R6, P2, R10, UR34, RZ ;  /* 0x000000220a067c10 */ /* 0x000fe4000ff5e0ff */
[----:B------:R-:W-:Y:S01]  /*1890*/  IADD3.X R5, RZ, UR33, RZ, P0, !PT ;  /* 0x00000021ff057c10 */ /* 0x000fe200087fe4ff */
[----:B------:R-:W-:Y:S01]  /*18a0*/  ULDC.64 UR32, c[0x0][0x218] ;  /* 0x0000860000207ab9 */ /* 0x000fe20000000a00 */
[----:B------:R-:W-:Y:S02]  /*18b0*/  IADD3 R8, P0, R17, R4, RZ ;  /* 0x0000000411087210 */ /* 0x000fe40007f1e0ff */
[----:B------:R-:W-:-:S02]  /*18c0*/  IADD3.X R7, RZ, UR35, RZ, P2, !PT ;  /* 0x00000023ff077c10 */ /* 0x000fc400097fe4ff */
[----:B------:R-:W-:Y:S02]  /*18d0*/  IADD3 R12, P3, R6, UR31, RZ ;  /* 0x0000001f060c7c10 */ /* 0x000fe4000ff7e0ff */
[----:B------:R-:W-:Y:S02]  /*18e0*/  LEA.HI.X.SX32 R9, R17, R5, 0x1, P0 ;  /* 0x0000000511097211 */ /* 0x000fe400000f0eff */
[----:B------:R-:W-:Y:S02]  /*18f0*/  IADD3 R14, P0, R19, R6, RZ ;  /* 0x00000006130e7210 */ /* 0x000fe40007f1e0ff */
[----:B------:R-:W-:Y:S01]  /*1900*/  IADD3 R10, P2, R4, UR30, RZ ;  /* 0x0000001e040a7c10 */ /* 0x000fe2000ff5e0ff */
[----:B------:R-:W2:Y:S01]  /*1910*/  LDG.E.S8 R8, desc[UR60][R8.64] ;  /* 0x0000003c08087981 */ /* 0x000ea2000c1e1300 */
[-C--:B------:R-:W-:Y:S02]  /*1920*/  LEA.HI.X.SX32 R13, R3, R7.reuse, 0x1, P3 ;  /* 0x00000007030d7211 */ /* 0x080fe400018f0eff */
[----:B------:R-:W-:Y:S01]  /*1930*/  LEA.HI.X.SX32 R15, R19, R7, 0x1, P0 ;  /* 0x00000007130f7211 */ /* 0x000fe200000f0eff */
[----:B------:R-:W3:Y:S01]  /*1940*/  LDG.E.S8 R4, desc[UR60][R4.64] ;  /* 0x0000003c04047981 */ /* 0x000ee2000c1e1300 */
[----:B------:R-:W-:-:S03]  /*1950*/  LEA.HI.X.SX32 R11, R2, R5, 0x1, P2 ;  /* 0x00000005020b7211 */ /* 0x000fc600010f0eff */
[----:B------:R-:W2:Y:S04]  /*1960*/  LDG.E.S8 R13, desc[UR60][R12.64] ;  /* 0x0000003c0c0d7981 */ /* 0x000ea8000c1e1300 */
[----:B------:R-:W3:Y:S04]  /*1970*/  LDG.E.S8 R14, desc[UR60][R14.64] ;  /* 0x0000003c0e0e7981 */ /* 0x000ee8000c1e1300 */
[----:B------:R0:W4:Y:S04]  /*1980*/  LDG.E.S8 R11, desc[UR60][R10.64] ;  /* 0x0000003c0a0b7981 */ /* 0x000128000c1e1300 */
[----:B------:R-:W5:Y:S01]  /*1990*/  LDG.E.S8 R6, desc[UR60][R6.64] ;  /* 0x0000003c06067981 */ /* 0x000f62000c1e1300 */
[----:B------:R-:W-:-:S04]  /*19a0*/  IADD3 R24, P0, R25, UR32, RZ ;  /* 0x0000002019187c10 */ /* 0x000fc8000ff1e0ff */
[----:B------:R-:W-:Y:S02]  /*19b0*/  IADD3.X R25, RZ, UR33, RZ, P0, !PT ;  /* 0x00000021ff197c10 */ /* 0x000fe400087fe4ff */
[----:B------:R-:W-:Y:S02]  /*19c0*/  IADD3 R26, P0, R24, UR4, RZ ;  /* 0x00000004181a7c10 */ /* 0x000fe4000ff1e0ff */
[----:B0-----:R-:W-:Y:S01]  /*19d0*/  IADD3 R10, P2, R0, R24, RZ ;  /* 0x00000018000a7210 */ /* 0x001fe20007f5e0ff */
[----:B--2---:R-:W-:Y:S02]  /*19e0*/  IMAD R20, R8, R13, RZ ;  /* 0x0000000d08147224 */ /* 0x004fe400078e02ff */
[C---:B---3--:R-:W-:Y:S02]  /*19f0*/  IMAD R27, R14.reuse, R4, RZ ;  /* 0x000000040e1b7224 */ /* 0x048fe400078e02ff */
[----:B----4-:R-:W-:Y:S02]  /*1a00*/  IMAD R9, R14, R11, -R20 ;  /* 0x0000000b0e097224 */ /* 0x010fe400078e0a14 */
[----:B-----5:R-:W-:-:S02]  /*1a10*/  IMAD R12, R11, R6, RZ ;  /* 0x000000060b0c7224 */ /* 0x020fc400078e02ff */
[----:B------:R-:W-:Y:S01]  /*1a20*/  IMAD R5, R8, R6, -R27 ;  /* 0x0000000608057224 */ /* 0x000fe200078e0a1b */
[-C--:B------:R-:W-:Y:S01]  /*1a30*/  LEA.HI.X.SX32 R27, R18, R25.reuse, 0x1, P0 ;  /* 0x00000019121b7211 */ /* 0x080fe200000f0eff */
[----:B------:R-:W-:Y:S01]  /*1a40*/  IMAD R13, R13, R4, -R12 ;  /* 0x000000040d0d7224 */ /* 0x000fe200078e0a0c */
[----:B------:R-:W-:Y:S02]  /*1a50*/  LEA.HI.X.SX32 R11, R0, R25, 0x1, P2 ;  /* 0x00000019000b7211 */ /* 0x000fe400010f0eff */
[----:B------:R-:W-:Y:S01]  /*1a60*/  IADD3 R23, P0, R16, R23, RZ ;  /* 0x0000001710177210 */ /* 0x000fe20007f1e0ff */
[----:B------:R0:W-:Y:S03]  /*1a70*/  STG.E.U8 desc[UR60][R24.64], R9 ;  /* 0x0000000918007986 */ /* 0x0001e6000c10113c */
[----:B------:R-:W-:Y:S01]  /*1a80*/  IADD3.X R21, RZ, R21, RZ, P0, !PT ;  /* 0x00000015ff157210 */ /* 0x000fe200007fe4ff */
[----:B------:R0:W-:Y:S01]  /*1a90*/  STG.E.U8 desc[UR60][R26.64], R5 ;  /* 0x000000051a007986 */ /* 0x0001e2000c10113c */
[----:B------:R-:W-:-:S03]  /*1aa0*/  ISETP.GE.U32.AND P0, PT, R23, UR5, PT ;  /* 0x0000000517007c0c */ /* 0x000fc6000bf06070 */
[----:B------:R0:W-:Y:S01]  /*1ab0*/  STG.E.U8 desc[UR60][R10.64], R13 ;  /* 0x0000000d0a007986 */ /* 0x0001e2000c10113c */
[----:B------:R-:W-:-:S13]  /*1ac0*/  ISETP.GE.AND.EX P0, PT, R21, UR59, PT, P0 ;  /* 0x0000003b15007c0c */ /* 0x000fda000bf06300 */
[----:B0-----:R-:W-:Y:S05]  /*1ad0*/  @!P0 BRA `(.L_x_74) ;  /* 0xffffffe8006c8947 */ /* 0x001fea000383ffff */
[----:B------:R-:W-:Y:S05]  /*1ae0*/  BSYNC B0 ;  /* 0x0000000000007941 */ /* 0x000fea0003800000 */
.L_x_72:
[----:B------:R-:W-:Y:S05]  /*1af0*/  EXIT ;  /* 0x000000000000794d */ /* 0x000fea0003800000 */
.L_x_75:
        /* <DEDUP_REMOVED lines=16> */
.L_x_106:


//--------------------- .text._ZN2at6native12cross_kernelIa16OffsetCalculatorILi3EjLb0EElEEviPT_PKS4_S7_T0_T1_S9_S9_ --------------------------
	.section	.text._ZN2at6native12cross_kernelIa16OffsetCalculatorILi3EjLb0EElEEviPT_PKS4_S7_T0_T1_S9_S9_,"ax",@progbits
	.align	128
        .global         _ZN2at6native12cross_kernelIa16OffsetCalculatorILi3EjLb0EElEEviPT_PKS4_S7_T0_T1_S9_S9_
        .type           _ZN2at6native12cross_kernelIa16OffsetCalculatorILi3EjLb0EElEEviPT_PKS4_S7_T0_T1_S9_S9_,@function
        .size           _ZN2at6native12cross_kernelIa16OffsetCalculatorILi3EjLb0EElEEviPT_PKS4_S7_T0_T1_S9_S9_,(.L_x_107 - _ZN2at6native12cross_kernelIa16OffsetCalculatorILi3EjLb0EElEEviPT_PKS4_S7_T0_T1_S9_S9_)
        .other          _ZN2at6native12cross_kernelIa16OffsetCalculatorILi3EjLb0EElEEviPT_PKS4_S7_T0_T1_S9_S9_,@"STO_CUDA_ENTRY STV_DEFAULT"
_ZN2at6native12cross_kernelIa16OffsetCalculatorILi3EjLb0EElEEviPT_PKS4_S7_T0_T1_S9_S9_:
.text._ZN2at6native12cross_kernelIa16OffsetCalculatorILi3EjLb0EElEEviPT_PKS4_S7_T0_T1_S9_S9_:
        /* <DEDUP_REMOVED lines=14> */
[----:B------:R-:W-:Y:S01]  /*00e0*/  MOV R0, R4 ;  /* 0x0000000400007202 */ /* 0x000fe20000000f00 */
[----:B------:R-:W-:Y:S01]  /*00f0*/  ULDC UR29, c[0x0][0xc] ;  /* 0x00000300001d7ab9 */ /* 0x000fe20000000800 */
[----:B------:R-:W-:Y:S01]  /*0100*/  ULDC UR24, c[0x0][0x230] ;  /* 0x00008c0000187ab9 */ /* 0x000fe20000000800 */
[----:B------:R-:W-:Y:S01]  /*0110*/  USHF.L.U64.HI UR5, UR6, 0x1, UR7 ;  /* 0x0000000106057899 */ /* 0x000fe20008010207 */
[----:B------:R-:W-:Y:S01]  /*0120*/  ISETP.NE.AND P1, PT, RZ, UR24, PT ;  /* 0x00000018ff007c0c */ /* 0x000fe2000bf25270 */
[----:B------:R-:W1:Y:S01]  /*0130*/  LDC.64 R2, c[0x0][0x228] ;  /* 0x00008a00ff027b82 */ /* 0x000e620000000a00 */
[----:B------:R-:W-:Y:S01]  /*0140*/  IMAD R7, R7, UR29, RZ ;  /* 0x0000001d07077c24 */ /* 0x000fe2000f8e02ff */
        /* <DEDUP_REMOVED lines=49> */
[----:B01----:R-:W-:-:S05]  /*0460*/  ULDC.64 UR32, c[0x0][0x4a0] ;  /* 0x0001280000207ab9 */ /* 0x003fca0000000a00 */
.L_x_78:
[----:B------:R-:W-:Y:S01]  /*0470*/  HFMA2.MMA R4, -RZ, RZ, 0, 0 ;  /* 0x00000000ff047435 */ /* 0x000fe200000001ff */
[----:B------:R-:W-:Y:S02]  /*0480*/  MOV R11, RZ ;  /* 0x000000ff000b7202 */ /* 0x000fe40000000f00 */
[----:B------:R-:W-:Y:S01]  /*0490*/  MOV R9, RZ ;  /* 0x000000ff00097202 */ /* 0x000fe20000000f00 */
[----:B------:R-:W-:Y:S07]  /*04a0*/  @!P1 BRA `(.L_x_77) ;  /* 0x0000001000e49947 */ /* 0x000fee0003800000 */
[----:B------:R-:W-:Y:S01]  /*04b0*/  MOV R8, RZ ;  /* 0x000000ff00087202 */ /* 0x000fe20000000f00 */
[----:B------:R-:W-:Y:S01]  /*04c0*/  ULDC.64 UR34, c[0x0][0x238] ;  /* 0x00008e0000227ab9 */ /* 0x000fe20000000a00 */
[----:B------:R-:W-:Y:S01]  /*04d0*/  MOV R9, R0 ;  /* 0x0000000000097202 */ /* 0x000fe20000000f00 */
[----:B------:R-:W-:Y:S01]  /*04e0*/  ULDC UR36, c[0x0][0x368] ;  /* 0x0000da0000247ab9 */ /* 0x000fe20000000800 */
[----:B------:R-:W-:Y:S02]  /*04f0*/  ISETP.NE.AND P0, PT, R18, 0x1, PT ;  /* 0x000000011200780c */ /* 0x000fe40003f05270 */
[----:B------:R-:W-:Y:S01]  /*0500*/  IADD3 R11, -R19, RZ, RZ ;  /* 0x000000ff130b7210 */ /* 0x000fe20007ffe1ff */
        /* <DEDUP_REMOVED lines=307> */
.L_x_77:
[----:B------:R-:W-:Y:S01]  /*1840*/  ULDC.64 UR34, c[0x0][0x220] ;  /* 0x0000880000227ab9 */ /* 0x000fe20000000a00 */
[----:B------:R-:W-:Y:S01]  /*1850*/  ULDC.64 UR36, c[0x0][0x498] ;  /* 0x0001260000247ab9 */ /* 0x000fe20000000a00 */
[----:B------:R-:W-:Y:S02]  /*1860*/  IADD3 R24, P3, R4, UR34, RZ ;  /* 0x0000002204187c10 */ /* 0x000fe4000ff7e0ff */
[----:B------:R-:W-:Y:S02]  /*1870*/  IADD3 R20, P0, P2, R2, UR6, R11 ;  /* 0x0000000602147c10 */ /* 0x000fe4000fa1e00b */
[----:B------:R-:W-:Y:S01]  /*1880*/  IADD3.X R25, RZ, UR35, RZ, P3, !PT ;  /* 0x00000023ff197c10 */ /* 0x000fe20009ffe4ff */
[----:B------:R-:W-:Y:S01]  /*1890*/  ULDC.64 UR34, c[0x0][0x218] ;  /* 0x0000860000227ab9 */ /* 0x000fe20000000a00 */
[----:B------:R-:W-:Y:S02]  /*18a0*/  IADD3 R10, P3, R24, UR36, RZ ;  /* 0x00000024180a7c10 */ /* 0x000fe4000ff7e0ff */
[----:B------:R-:W-:-:S02]  /*18b0*/  IADD3.X R21, R3, UR5, RZ, P0, P2 ;  /* 0x0000000503157c10 */ /* 0x000fc400087e44ff */
[----:B------:R-:W-:Y:S02]  /*18c0*/  IADD3.X R11, R25, UR37, RZ, P3, !PT ;  /* 0x00000025190b7c10 */ /* 0x000fe40009ffe4ff */
[----:B------:R-:W-:Y:S01]  /*18d0*/  IADD3 R14, P0, R10, UR36, RZ ;  /* 0x000000240a0e7c10 */ /* 0x000fe2000ff1e0ff */
[----:B------:R0:W2:Y:S01]  /*18e0*/  LDG.E.S8 R4, desc[UR30][R20.64] ;  /* 0x0000001e14047981 */ /* 0x0000a2000c1e1300 */
[----:B------:R-:W-:Y:S02]  /*18f0*/  IADD3 R12, P2, R20, -UR32, RZ ;  /* 0x80000020140c7c10 */ /* 0x000fe4000ff5e0ff */
[----:B------:R-:W-:Y:S01]  /*1900*/  IADD3.X R15, R11, UR37, RZ, P0, !PT ;  /* 0x000000250b0f7c10 */ /* 0x000fe200087fe4ff */
[----:B------:R-:W2:Y:S01]  /*1910*/  LDG.E.S8 R25, desc[UR30][R24.64] ;  /* 0x0000001e18197981 */ /* 0x000ea2000c1e1300 */
[----:B------:R-:W-:Y:S01]  /*1920*/  IADD3.X R13, R21, ~UR33, RZ, P2, !PT ;  /* 0x80000021150d7c10 */ /* 0x000fe200097fe4ff */
[----:B------:R-:W-:Y:S01]  /*1930*/  ULDC.64 UR36, c[0x0][0x490] ;  /* 0x0001240000247ab9 */ /* 0x000fe20000000a00 */
[----:B------:R-:W-:Y:S01]  /*1940*/  IADD3 R16, P0, R12, -UR32, RZ ;  /* 0x800000200c107c10 */ /* 0x000fe2000ff1e0ff */
[----:B------:R-:W3:Y:S03]  /*1950*/  LDG.E.S8 R11, desc[UR30][R10.64] ;  /* 0x0000001e0a0b7981 */ /* 0x000ee6000c1e1300 */
[----:B------:R-:W-:Y:S01]  /*1960*/  IADD3.X R17, R13, ~UR33, RZ, P0, !PT ;  /* 0x800000210d117c10 */ /* 0x000fe200087fe4ff */
[----:B------:R2:W4:Y:S04]  /*1970*/  LDG.E.S8 R6, desc[UR30][R12.64] ;  /* 0x0000001e0c067981 */ /* 0x000528000c1e1300 */
[----:B------:R-:W4:Y:S04]  /*1980*/  LDG.E.S8 R15, desc[UR30][R14.64] ;  /* 0x0000001e0e0f7981 */ /* 0x000f28000c1e1300 */
[----:B------:R-:W3:Y:S01]  /*1990*/  LDG.E.S8 R16, desc[UR30][R16.64] ;  /* 0x0000001e10107981 */ /* 0x000ee2000c1e1300 */
[----:B0-----:R-:W-:-:S04]  /*19a0*/  IADD3 R20, P0, R9, UR34, RZ ;  /* 0x0000002209147c10 */ /* 0x001fc8000ff1e0ff */
[----:B------:R-:W-:Y:S02]  /*19b0*/  IADD3.X R21, RZ, UR35, RZ, P0, !PT ;  /* 0x00000023ff157c10 */ /* 0x000fe400087fe4ff */
[----:B------:R-:W-:-:S04]  /*19c0*/  IADD3 R22, P0, R20, UR36, RZ ;  /* 0x0000002414167c10 */ /* 0x000fc8000ff1e0ff */
[----:B------:R-:W-:Y:S02]  /*19d0*/  IADD3.X R23, R21, UR37, RZ, P0, !PT ;  /* 0x0000002515177c10 */ /* 0x000fe400087fe4ff */
[----:B------:R-:W-:Y:S01]  /*19e0*/  IADD3 R8, P0, R22, UR36, RZ ;  /* 0x0000002416087c10 */ /* 0x000fe2000ff1e0ff */
[C---:B--2---:R-:W-:Y:S02]  /*19f0*/  IMAD R12, R4.reuse, R25, RZ ;  /* 0x00000019040c7224 */ /* 0x044fe400078e02ff */
[----:B----4-:R-:W-:Y:S02]  /*1a00*/  IMAD R9, R15, R6, RZ ;  /* 0x000000060f097224 */ /* 0x010fe400078e02ff */
[-C--:B---3--:R-:W-:Y:S02]  /*1a10*/  IMAD R10, R11, R16.reuse, RZ ;  /* 0x000000100b0a7224 */ /* 0x088fe400078e02ff */
[----:B------:R-:W-:Y:S01]  /*1a20*/  IMAD R11, R4, R11, -R9 ;  /* 0x0000000b040b7224 */ /* 0x000fe200078e0a09 */
[----:B------:R-:W-:Y:S01]  /*1a30*/  IADD3.X R9, R23, UR37, RZ, P0, !PT ;  /* 0x0000002517097c10 */ /* 0x000fe200087fe4ff */
[----:B------:R-:W-:Y:S01]  /*1a40*/  IMAD R15, R15, R16, -R12 ;  /* 0x000000100f0f7224 */ /* 0x000fe200078e0a0c */
[----:B------:R-:W-:Y:S01]  /*1a50*/  IADD3 R0, P0, R7, R0, RZ ;  /* 0x0000000007007210 */ /* 0x000fe20007f1e0ff */
[----:B------:R-:W-:Y:S01]  /*1a60*/  IMAD R25, R6, R25, -R10 ;  /* 0x0000001906197224 */ /* 0x000fe200078e0a0a */
[----:B------:R0:W-:Y:S02]  /*1a70*/  STG.E.U8 desc[UR30][R20.64], R11 ;  /* 0x0000000b14007986 */ /* 0x0001e4000c10111e */
[----:B------:R-:W-:-:S02]  /*1a80*/  IADD3.X R5, RZ, R5, RZ, P0, !PT ;  /* 0x00000005ff057210 */ /* 0x000fc400007fe4ff */
[----:B------:R0:W-:Y:S01]  /*1a90*/  STG.E.U8 desc[UR30][R22.64], R15 ;  /* 0x0000000f16007986 */ /* 0x0001e2000c10111e */
[----:B------:R-:W-:-:S03]  /*1aa0*/  ISETP.GE.U32.AND P0, PT, R0, UR7, PT ;  /* 0x0000000700007c0c */ /* 0x000fc6000bf06070 */
[----:B------:R0:W-:Y:S01]  /*1ab0*/  STG.E.U8 desc[UR30][R8.64], R25 ;  /* 0x0000001908007986 */ /* 0x0001e2000c10111e */
[----:B------:R-:W-:-:S13]  /*1ac0*/  ISETP.GE.AND.EX P0, PT, R5, UR4, PT, P0 ;  /* 0x0000000405007c0c */ /* 0x000fda000bf06300 */
[----:B0-----:R-:W-:Y:S05]  /*1ad0*/  @!P0 BRA `(.L_x_78) ;  /* 0xffffffe800648947 */ /* 0x001fea000383ffff */
[----:B------:R-:W-:Y:S05]  /*1ae0*/  BSYNC B0 ;  /* 0x0000000000007941 */ /* 0x000fea0003800000 */
.L_x_76:
[----:B------:R-:W-:Y:S05]  /*1af0*/  EXIT ;  /* 0x000000000000794d */ /* 0x000fea0003800000 */
.L_x_79:
        /* <DEDUP_REMOVED lines=16> */
.L_x_107:


//--------------------- .text._ZN2at6native12cross_kernelIh16OffsetCalculatorILi3EjLb0EEiEEviPT_PKS4_S7_T0_T1_S9_S9_ --------------------------
	.section	.text._ZN2at6native12cross_kernelIh16OffsetCalculatorILi3EjLb0EEiEEviPT_PKS4_S7_T0_T1_S9_S9_,"ax",@progbits
	.align	128
        .global         _ZN2at6native12cross_kernelIh16OffsetCalculatorILi3EjLb0EEiEEviPT_PKS4_S7_T0_T1_S9_S9_
        .type           _ZN2at6native12cross_kernelIh16OffsetCalculatorILi3EjLb0EEiEEviPT_PKS4_S7_T0_T1_S9_S9_,@function
        .size           _ZN2at6native12cross_kernelIh16OffsetCalculatorILi3EjLb0EEiEEviPT_PKS4_S7_T0_T1_S9_S9_,(.L_x_108 - _ZN2at6native12cross_kernelIh16OffsetCalculatorILi3EjLb0EEiEEviPT_PKS4_S7_T0_T1_S9_S9_)
        .other          _ZN2at6native12cross_kernelIh16OffsetCalculatorILi3EjLb0EEiEEviPT_PKS4_S7_T0_T1_S9_S9_,@"STO_CUDA_ENTRY STV_DEFAULT"
_ZN2at6native12cross_kernelIh16OffsetCalculatorILi3EjLb0EEiEEviPT_PKS4_S7_T0_T1_S9_S9_:
.text._ZN2at6native12cross_kernelIh16OffsetCalculatorILi3EjLb0EEiEEviPT_PKS4_S7_T0_T1_S9_S9_:
        /* <DEDUP_REMOVED lines=73> */
.L_x_82:
        /* <DEDUP_REMOVED lines=316> */
.L_x_81:
        /* <DEDUP_REMOVED lines=12> */
[----:B------:R-:W2:Y:S01]  /*1910*/  LDG.E.U8 R8, desc[UR60][R8.64] ;  /* 0x0000003c08087981 */ /* 0x000ea2000c1e1100 */
[-C--:B------:R-:W-:Y:S02]  /*1920*/  LEA.HI.X.SX32 R13, R3, R7.reuse, 0x1, P3 ;  /* 0x00000007030d7211 */ /* 0x080fe400018f0eff */
[----:B------:R-:W-:Y:S01]  /*1930*/  LEA.HI.X.SX32 R15, R19, R7, 0x1, P0 ;  /* 0x00000007130f7211 */ /* 0x000fe200000f0eff */
[----:B------:R-:W3:Y:S01]  /*1940*/  LDG.E.U8 R4, desc[UR60][R4.64] ;  /* 0x0000003c04047981 */ /* 0x000ee2000c1e1100 */
[----:B------:R-:W-:-:S03]  /*1950*/  LEA.HI.X.SX32 R11, R2, R5, 0x1, P2 ;  /* 0x00000005020b7211 */ /* 0x000fc600010f0eff */
[----:B------:R-:W2:Y:S04]  /*1960*/  LDG.E.U8 R13, desc[UR60][R12.64] ;  /* 0x0000003c0c0d7981 */ /* 0x000ea8000c1e1100 */
[----:B------:R-:W3:Y:S04]  /*1970*/  LDG.E.U8 R14, desc[UR60][R14.64] ;  /* 0x0000003c0e0e7981 */ /* 0x000ee8000c1e1100 */
[----:B------:R0:W4:Y:S04]  /*1980*/  LDG.E.U8 R11, desc[UR60][R10.64] ;  /* 0x0000003c0a0b7981 */ /* 0x000128000c1e1100 */
[----:B------:R-:W5:Y:S01]  /*1990*/  LDG.E.U8 R6, desc[UR60][R6.64] ;  /* 0x0000003c06067981 */ /* 0x000f62000c1e1100 */
        /* <DEDUP_REMOVED lines=21> */
.L_x_80:
[----:B------:R-:W-:Y:S05]  /*1af0*/  EXIT ;  /* 0x000000000000794d */ /* 0x000fea0003800000 */
.L_x_83:
        /* <DEDUP_REMOVED lines=16> */
.L_x_108:


//--------------------- .text._ZN2at6native12cross_kernelIh16OffsetCalculatorILi3EjLb0EElEEviPT_PKS4_S7_T0_T1_S9_S9_ --------------------------
	.section	.text._ZN2at6native12cross_kernelIh16OffsetCalculatorILi3EjLb0EElEEviPT_PKS4_S7_T0_T1_S9_S9_,"ax",@progbits
	.align	128
        .global         _ZN2at6native12cross_kernelIh16OffsetCalculatorILi3EjLb0EElEEviPT_PKS4_S7_T0_T1_S9_S9_
        .type           _ZN2at6native12cross_kernelIh16OffsetCalculatorILi3EjLb0EElEEviPT_PKS4_S7_T0_T1_S9_S9_,@function
        .size           _ZN2at6native12cross_kernelIh16OffsetCalculatorILi3EjLb0EElEEviPT_PKS4_S7_T0_T1_S9_S9_,(.L_x_109 - _ZN2at6native12cross_kernelIh16OffsetCalculatorILi3EjLb0EElEEviPT_PKS4_S7_T0_T1_S9_S9_)
        .other          _ZN2at6native12cross_kernelIh16OffsetCalculatorILi3EjLb0EElEEviPT_PKS4_S7_T0_T1_S9_S9_,@"STO_CUDA_ENTRY STV_DEFAULT"
_ZN2at6native12cross_kernelIh16OffsetCalculatorILi3EjLb0EElEEviPT_PKS4_S7_T0_T1_S9_S9_:
.text._ZN2at6native12cross_kernelIh16OffsetCalculatorILi3EjLb0EElEEviPT_PKS4_S7_T0_T1_S9_S9_:
        /* <DEDUP_REMOVED lines=71> */
.L_x_86:
        /* <DEDUP_REMOVED lines=317> */
.L_x_85:
        /* <DEDUP_REMOVED lines=10> */
[----:B------:R0:W2:Y:S01]  /*18e0*/  LDG.E.U8 R4, desc[UR30][R20.64] ;  /* 0x0000001e14047981 */ /* 0x0000a2000c1e1100 */
[----:B------:R-:W-:Y:S02]  /*18f0*/  IADD3 R12, P2, R20, -UR32, RZ ;  /* 0x80000020140c7c10 */ /* 0x000fe4000ff5e0ff */
[----:B------:R-:W-:Y:S01]  /*1900*/  IADD3.X R15, R11, UR37, RZ, P0, !PT ;  /* 0x000000250b0f7c10 */ /* 0x000fe200087fe4ff */
[----:B------:R-:W2:Y:S01]  /*1910*/  LDG.E.U8 R25, desc[UR30][R24.64] ;  /* 0x0000001e18197981 */ /* 0x000ea2000c1e1100 */
[----:B------:R-:W-:Y:S01]  /*1920*/  IADD3.X R13, R21, ~UR33, RZ, P2, !PT ;  /* 0x80000021150d7c10 */ /* 0x000fe200097fe4ff */
[----:B------:R-:W-:Y:S01]  /*1930*/  ULDC.64 UR36, c[0x0][0x490] ;  /* 0x0001240000247ab9 */ /* 0x000fe20000000a00 */
[----:B------:R-:W-:Y:S01]  /*1940*/  IADD3 R16, P0, R12, -UR32, RZ ;  /* 0x800000200c107c10 */ /* 0x000fe2000ff1e0ff */
[----:B------:R-:W3:Y:S03]  /*1950*/  LDG.E.U8 R11, desc[UR30][R10.64] ;  /* 0x0000001e0a0b7981 */ /* 0x000ee6000c1e1100 */
[----:B------:R-:W-:Y:S01]  /*1960*/  IADD3.X R17, R13, ~UR33, RZ, P0, !PT ;  /* 0x800000210d117c10 */ /* 0x000fe200087fe4ff */
[----:B------:R2:W4:Y:S04]  /*1970*/  LDG.E.U8 R6, desc[UR30][R12.64] ;  /* 0x0000001e0c067981 */ /* 0x000528000c1e1100 */
[----:B------:R-:W4:Y:S04]  /*1980*/  LDG.E.U8 R15, desc[UR30][R14.64] ;  /* 0x0000001e0e0f7981 */ /* 0x000f28000c1e1100 */
[----:B------:R-:W3:Y:S01]  /*1990*/  LDG.E.U8 R16, desc[UR30][R16.64] ;  /* 0x0000001e10107981 */ /* 0x000ee2000c1e1100 */
        /* <DEDUP_REMOVED lines=21> */
.L_x_84:
[----:B------:R-:W-:Y:S05]  /*1af0*/  EXIT ;  /* 0x000000000000794d */ /* 0x000fea0003800000 */
.L_x_87:
        /* <DEDUP_REMOVED lines=16> */
.L_x_109:


//--------------------- .nv.shared.reserved.0     --------------------------
	.section	.nv.shared.reserved.0,"aw",@nobits
	.weak		__nv_reservedSMEM_offset_0_alias
	.size		__nv_reservedSMEM_offset_0_alias, 0, 0
	.other		__nv_reservedSMEM_offset_0_alias,@"STO_CUDA_RESERVED_SHARED STV_DEFAULT"
__nv_reservedSMEM_offset_0_alias:
	.zero		0


//--------------------- .nv.global                --------------------------
	.section	.nv.global,"aw",@nobits
.nv.global:
	.type		_ZN45_INTERNAL_514267e4_14_CrossKernel_cu_a4741ca24cuda3std3__48in_placeE,@object
	.size		_ZN45_INTERNAL_514267e4_14_CrossKernel_cu_a4741ca24cuda3std3__48in_placeE,(_ZN45_INTERNAL_514267e4_14_CrossKernel_cu_a4741ca24cuda3std6ranges3__45__cpo8distanceE - _ZN45_INTERNAL_514267e4_14_CrossKernel_cu_a4741ca24cuda3std3__48in_placeE)
_ZN45_INTERNAL_514267e4_14_CrossKernel_cu_a4741ca24cuda3std3__48in_placeE:
	.zero		1
	.type		_ZN45_INTERNAL_514267e4_14_CrossKernel_cu_a4741ca24cuda3std6ranges3__45__cpo8distanceE,@object
	.size		_ZN45_INTERNAL_514267e4_14_CrossKernel_cu_a4741ca24cuda3std6ranges3__45__cpo8distanceE,(_ZN45_INTERNAL_514267e4_14_CrossKernel_cu_a4741ca24cuda3std3__45__cpo6cbeginE - _ZN45_INTERNAL_514267e4_14_CrossKernel_cu_a4741ca24cuda3std6ranges3__45__cpo8distanceE)
_ZN45_INTERNAL_514267e4_14_CrossKernel_cu_a4741ca24cuda3std6ranges3__45__cpo8distanceE:
	.zero		1
	.type		_ZN45_INTERNAL_514267e4_14_CrossKernel_cu_a4741ca24cuda3std3__45__cpo6cbeginE,@object
	.size		_ZN45_INTERNAL_514267e4_14_CrossKernel_cu_a4741ca24cuda3std3__45__cpo6cbeginE,(_ZN45_INTERNAL_514267e4_14_CrossKernel_cu_a4741ca24cuda3std6ranges3__45__cpo7advanceE - _ZN45_INTERNAL_514267e4_14_CrossKernel_cu_a4741ca24cuda3std3__45__cpo6cbeginE)
_ZN45_INTERNAL_514267e4_14_CrossKernel_cu_a4741ca24cuda3std3__45__cpo6cbeginE:
	.zero		1
	.type		_ZN45_INTERNAL_514267e4_14_CrossKernel_cu_a4741ca24cuda3std6ranges3__45__cpo7advanceE,@object
	.size		_ZN45_INTERNAL_514267e4_14_CrossKernel_cu_a4741ca24cuda3std6ranges3__45__cpo7advanceE,(_ZN45_INTERNAL_514267e4_14_CrossKernel_cu_a4741ca24cuda3std3__45__cpo7crbeginE - _ZN45_INTERNAL_514267e4_14_CrossKernel_cu_a4741ca24cuda3std6ranges3__45__cpo7advanceE)
_ZN45_INTERNAL_514267e4_14_CrossKernel_cu_a4741ca24cuda3std6ranges3__45__cpo7advanceE:
	.zero		1
	.type		_ZN45_INTERNAL_514267e4_14_CrossKernel_cu_a4741ca24cuda3std3__45__cpo7crbeginE,@object
	.size		_ZN45_INTERNAL_514267e4_14_CrossKernel_cu_a4741ca24cuda3std3__45__cpo7crbeginE,(_ZN45_INTERNAL_514267e4_14_CrossKernel_cu_a4741ca24cuda3std6ranges3__45__cpo4dataE - _ZN45_INTERNAL_514267e4_14_CrossKernel_cu_a4741ca24cuda3std3__45__cpo7crbeginE)
_ZN45_INTERNAL_514267e4_14_CrossKernel_cu_a4741ca24cuda3std3__45__cpo7crbeginE:
	.zero		1
	.type		_ZN45_INTERNAL_514267e4_14_CrossKernel_cu_a4741ca24cuda3std6ranges3__45__cpo4dataE,@object
	.size		_ZN45_INTERNAL_514267e4_14_CrossKernel_cu_a4741ca24cuda3std6ranges3__45__cpo4dataE,(_ZN45_INTERNAL_514267e4_14_CrossKernel_cu_a4741ca24cuda3std6ranges3__45__cpo5beginE - _ZN45_INTERNAL_514267e4_14_CrossKernel_cu_a4741ca24cuda3std6ranges3__45__cpo4dataE)
_ZN45_INTERNAL_514267e4_14_CrossKernel_cu_a4741ca24cuda3std6ranges3__45__cpo4dataE:
	.zero		1
	.type		_ZN45_INTERNAL_514267e4_14_CrossKernel_cu_a4741ca24cuda3std6ranges3__45__cpo5beginE,@object
	.size		_ZN45_INTERNAL_514267e4_14_CrossKernel_cu_a4741ca24cuda3std6ranges3__45__cpo5beginE,(_ZN45_INTERNAL_514267e4_14_CrossKernel_cu_a4741ca24cuda3std3__447_GLOBAL__N__514267e4_14_CrossKernel_cu_a4741ca26ignoreE - _ZN45_INTERNAL_514267e4_14_CrossKernel_cu_a4741ca24cuda3std6ranges3__45__cpo5beginE)
_ZN45_INTERNAL_514267e4_14_CrossKernel_cu_a4741ca24cuda3std6ranges3__45__cpo5beginE:
	.zero		1
	.type		_ZN45_INTERNAL_514267e4_14_CrossKernel_cu_a4741ca24cuda3std3__447_GLOBAL__N__514267e4_14_CrossKernel_cu_a4741ca26ignoreE,@object
	.size		_ZN45_INTERNAL_514267e4_14_CrossKernel_cu_a4741ca24cuda3std3__447_GLOBAL__N__514267e4_14_CrossKernel_cu_a4741ca26ignoreE,(_ZN45_INTERNAL_514267e4_14_CrossKernel_cu_a4741ca24cuda3std6ranges3__45__cpo4sizeE - _ZN45_INTERNAL_514267e4_14_CrossKernel_cu_a4741ca24cuda3std3__447_GLOBAL__N__514267e4_14_CrossKernel_cu_a4741ca26ignoreE)
_ZN45_INTERNAL_514267e4_14_CrossKernel_cu_a4741ca24cuda3std3__447_GLOBAL__N__514267e4_14_CrossKernel_cu_a4741ca26ignoreE:
	.zero		1
	.type		_ZN45_INTERNAL_514267e4_14_CrossKernel_cu_a4741ca24cuda3std6ranges3__45__cpo4sizeE,@object
	.size		_ZN45_INTERNAL_514267e4_14_CrossKernel_cu_a4741ca24cuda3std6ranges3__45__cpo4sizeE,(_ZN45_INTERNAL_514267e4_14_CrossKernel_cu_a4741ca24cuda3std3__45__cpo5beginE - _ZN45_INTERNAL_514267e4_14_CrossKernel_cu_a4741ca24cuda3std6ranges3__45__cpo4sizeE)
_ZN45_INTERNAL_514267e4_14_CrossKernel_cu_a4741ca24cuda3std6ranges3__45__cpo4sizeE:
	.zero		1
	.type		_ZN45_INTERNAL_514267e4_14_CrossKernel_cu_a4741ca24cuda3std3__45__cpo5beginE,@object
	.size		_ZN45_INTERNAL_514267e4_14_CrossKernel_cu_a4741ca24cuda3std3__45__cpo5beginE,(_ZN45_INTERNAL_514267e4_14_CrossKernel_cu_a4741ca24cuda3std6ranges3__45__cpo6cbeginE - _ZN45_INTERNAL_514267e4_14_CrossKernel_cu_a4741ca24cuda3std3__45__cpo5beginE)
_ZN45_INTERNAL_514267e4_14_CrossKernel_cu_a4741ca24cuda3std3__45__cpo5beginE:
	.zero		1
	.type		_ZN45_INTERNAL_514267e4_14_CrossKernel_cu_a4741ca24cuda3std6ranges3__45__cpo6cbeginE,@object
	.size		_ZN45_INTERNAL_514267e4_14_CrossKernel_cu_a4741ca24cuda3std6ranges3__45__cpo6cbeginE,(_ZN45_INTERNAL_514267e4_14_CrossKernel_cu_a4741ca24cuda3std3__45__cpo6rbeginE - _ZN45_INTERNAL_514267e4_14_CrossKernel_cu_a4741ca24cuda3std6ranges3__45__cpo6cbeginE)
_ZN45_INTERNAL_514267e4_14_CrossKernel_cu_a4741ca24cuda3std6ranges3__45__cpo6cbeginE:
	.zero		1
	.type		_ZN45_INTERNAL_514267e4_14_CrossKernel_cu_a4741ca24cuda3std3__45__cpo6rbeginE,@object
	.size		_ZN45_INTERNAL_514267e4_14_CrossKernel_cu_a4741ca24cuda3std3__45__cpo6rbeginE,(_ZN45_INTERNAL_514267e4_14_CrossKernel_cu_a4741ca24cuda3std6ranges3__45__cpo4nextE - _ZN45_INTERNAL_514267e4_14_CrossKernel_cu_a4741ca24cuda3std3__45__cpo6rbeginE)
_ZN45_INTERNAL_514267e4_14_CrossKernel_cu_a4741ca24cuda3std3__45__cpo6rbeginE:
	.zero		1
	.type		_ZN45_INTERNAL_514267e4_14_CrossKernel_cu_a4741ca24cuda3std6ranges3__45__cpo4nextE,@object
	.size		_ZN45_INTERNAL_514267e4_14_CrossKernel_cu_a4741ca24cuda3std6ranges3__45__cpo4nextE,(_ZN45_INTERNAL_514267e4_14_CrossKernel_cu_a4741ca24cuda3std6ranges3__45__cpo4swapE - _ZN45_INTERNAL_514267e4_14_CrossKernel_cu_a4741ca24cuda3std6ranges3__45__cpo4nextE)
_ZN45_INTERNAL_514267e4_14_CrossKernel_cu_a4741ca24cuda3std6ranges3__45__cpo4nextE:
	.zero		1
	.type		_ZN45_INTERNAL_514267e4_14_CrossKernel_cu_a4741ca24cuda3std6ranges3__45__cpo4swapE,@object
	.size		_ZN45_INTERNAL_514267e4_14_CrossKernel_cu_a4741ca24cuda3std6ranges3__45__cpo4swapE,(_ZN45_INTERNAL_514267e4_14_CrossKernel_cu_a4741ca24cuda3std3__420unreachable_sentinelE - _ZN45_INTERNAL_514267e4_14_CrossKernel_cu_a4741ca24cuda3std6ranges3__45__cpo4swapE)
_ZN45_INTERNAL_514267e4_14_CrossKernel_cu_a4741ca24cuda3std6ranges3__45__cpo4swapE:
	.zero		1
	.type		_ZN45_INTERNAL_514267e4_14_CrossKernel_cu_a4741ca24cuda3std3__420unreachable_sentinelE,@object
	.size		_ZN45_INTERNAL_514267e4_14_CrossKernel_cu_a4741ca24cuda3std3__420unreachable_sentinelE,(_ZN45_INTERNAL_514267e4_14_CrossKernel_cu_a4741ca26thrust23THRUST_300001_SM_900_NS6system6detail10sequential3seqE - _ZN45_INTERNAL_514267e4_14_CrossKernel_cu_a4741ca24cuda3std3__420unreachable_sentinelE)
_ZN45_INTERNAL_514267e4_14_CrossKernel_cu_a4741ca24cuda3std3__420unreachable_sentinelE:
	.zero		1
	.type		_ZN45_INTERNAL_514267e4_14_CrossKernel_cu_a4741ca26thrust23THRUST_300001_SM_900_NS6system6detail10sequential3seqE,@object
	.size		_ZN45_INTERNAL_514267e4_14_CrossKernel_cu_a4741ca26thrust23THRUST_300001_SM_900_NS6system6detail10sequential3seqE,(_ZN45_INTERNAL_514267e4_14_CrossKernel_cu_a4741ca24cuda3std3__45__cpo4cendE - _ZN45_INTERNAL_514267e4_14_CrossKernel_cu_a4741ca26thrust23THRUST_300001_SM_900_NS6system6detail10sequential3seqE)
_ZN45_INTERNAL_514267e4_14_CrossKernel_cu_a4741ca26thrust23THRUST_300001_SM_900_NS6system6detail10sequential3seqE:
	.zero		1
	.type		_ZN45_INTERNAL_514267e4_14_CrossKernel_cu_a4741ca24cuda3std3__45__cpo4cendE,@object
	.size		_ZN45_INTERNAL_514267e4_14_CrossKernel_cu_a4741ca24cuda3std3__45__cpo4cendE,(_ZN45_INTERNAL_514267e4_14_CrossKernel_cu_a4741ca24cuda3std6ranges3__45__cpo9iter_swapE - _ZN45_INTERNAL_514267e4_14_CrossKernel_cu_a4741ca24cuda3std3__45__cpo4cendE)
_ZN45_INTERNAL_514267e4_14_CrossKernel_cu_a4741ca24cuda3std3__45__cpo4cendE:
	.zero		1
	.type		_ZN45_INTERNAL_514267e4_14_CrossKernel_cu_a4741ca24cuda3std6ranges3__45__cpo9iter_swapE,@object
	.size		_ZN45_INTERNAL_514267e4_14_CrossKernel_cu_a4741ca24cuda3std6ranges3__45__cpo9iter_swapE,(_ZN45_INTERNAL_514267e4_14_CrossKernel_cu_a4741ca24cuda3std3__45__cpo5crendE - _ZN45_INTERNAL_514267e4_14_CrossKernel_cu_a4741ca24cuda3std6ranges3__45__cpo9iter_swapE)
_ZN45_INTERNAL_514267e4_14_CrossKernel_cu_a4741ca24cuda3std6ranges3__45__cpo9iter_swapE:
	.zero		1
	.type		_ZN45_INTERNAL_514267e4_14_CrossKernel_cu_a4741ca24cuda3std3__45__cpo5crendE,@object
	.size		_ZN45_INTERNAL_514267e4_14_CrossKernel_cu_a4741ca24cuda3std3__45__cpo5crendE,(_ZN45_INTERNAL_514267e4_14_CrossKernel_cu_a4741ca24cuda3std6ranges3__45__cpo5cdataE - _ZN45_INTERNAL_514267e4_14_CrossKernel_cu_a4741ca24cuda3std3__45__cpo5crendE)
_ZN45_INTERNAL_514267e4_14_CrossKernel_cu_a4741ca24cuda3std3__45__cpo5crendE:
	.zero		1
	.type		_ZN45_INTERNAL_514267e4_14_CrossKernel_cu_a4741ca24cuda3std6ranges3__45__cpo5cdataE,@object
	.size		_ZN45_INTERNAL_514267e4_14_CrossKernel_cu_a4741ca24cuda3std6ranges3__45__cpo5cdataE,(_ZN45_INTERNAL_514267e4_14_CrossKernel_cu_a4741ca24cuda3std6ranges3__45__cpo3endE - _ZN45_INTERNAL_514267e4_14_CrossKernel_cu_a4741ca24cuda3std6ranges3__45__cpo5cdataE)
_ZN45_INTERNAL_514267e4_14_CrossKernel_cu_a4741ca24cuda3std6ranges3__45__cpo5cdataE:
	.zero		1
	.type		_ZN45_INTERNAL_514267e4_14_CrossKernel_cu_a4741ca24cuda3std6ranges3__45__cpo3endE,@object
	.size		_ZN45_INTERNAL_514267e4_14_CrossKernel_cu_a4741ca24cuda3std6ranges3__45__cpo3endE,(_ZN45_INTERNAL_514267e4_14_CrossKernel_cu_a4741ca24cuda3std3__419piecewise_constructE - _ZN45_INTERNAL_514267e4_14_CrossKernel_cu_a4741ca24cuda3std6ranges3__45__cpo3endE)
_ZN45_INTERNAL_514267e4_14_CrossKernel_cu_a4741ca24cuda3std6ranges3__45__cpo3endE:
	.zero		1
	.type		_ZN45_INTERNAL_514267e4_14_CrossKernel_cu_a4741ca24cuda3std3__419piecewise_constructE,@object
	.size		_ZN45_INTERNAL_514267e4_14_CrossKernel_cu_a4741ca24cuda3std3__419piecewise_constructE,(_ZN45_INTERNAL_514267e4_14_CrossKernel_cu_a4741ca24cuda3std6ranges3__45__cpo5ssizeE - _ZN45_INTERNAL_514267e4_14_CrossKernel_cu_a4741ca24cuda3std3__419piecewise_constructE)
_ZN45_INTERNAL_514267e4_14_CrossKernel_cu_a4741ca24cuda3std3__419piecewise_constructE:
	.zero		1
	.type		_ZN45_INTERNAL_514267e4_14_CrossKernel_cu_a4741ca24cuda3std6ranges3__45__cpo5ssizeE,@object
	.size		_ZN45_INTERNAL_514267e4_14_CrossKernel_cu_a4741ca24cuda3std6ranges3__45__cpo5ssizeE,(_ZN45_INTERNAL_514267e4_14_CrossKernel_cu_a4741ca24cuda3std3__45__cpo3endE - _ZN45_INTERNAL_514267e4_14_CrossKernel_cu_a4741ca24cuda3std6ranges3__45__cpo5ssizeE)
_ZN45_INTERNAL_514267e4_14_CrossKernel_cu_a4741ca24cuda3std6ranges3__45__cpo5ssizeE:
	.zero		1
	.type		_ZN45_INTERNAL_514267e4_14_CrossKernel_cu_a4741ca24cuda3std3__45__cpo3endE,@object
	.size		_ZN45_INTERNAL_514267e4_14_CrossKernel_cu_a4741ca24cuda3std3__45__cpo3endE,(_ZN45_INTERNAL_514267e4_14_CrossKernel_cu_a4741ca24cuda3std6ranges3__45__cpo4cendE - _ZN45_INTERNAL_514267e4_14_CrossKernel_cu_a4741ca24cuda3std3__45__cpo3endE)
_ZN45_INTERNAL_514267e4_14_CrossKernel_cu_a4741ca24cuda3std3__45__cpo3endE:
	.zero		1
	.type		_ZN45_INTERNAL_514267e4_14_CrossKernel_cu_a4741ca24cuda3std6ranges3__45__cpo4cendE,@object
	.size		_ZN45_INTERNAL_514267e4_14_CrossKernel_cu_a4741ca24cuda3std6ranges3__45__cpo4cendE,(_ZN45_INTERNAL_514267e4_14_CrossKernel_cu_a4741ca24cuda3std3__45__cpo4rendE - _ZN45_INTERNAL_514267e4_14_CrossKernel_cu_a4741ca24cuda3std6ranges3__45__cpo4cendE)
_ZN45_INTERNAL_514267e4_14_CrossKernel_cu_a4741ca24cuda3std6ranges3__45__cpo4cendE:
	.zero		1
	.type		_ZN45_INTERNAL_514267e4_14_CrossKernel_cu_a4741ca24cuda3std3__45__cpo4rendE,@object
	.size		_ZN45_INTERNAL_514267e4_14_CrossKernel_cu_a4741ca24cuda3std3__45__cpo4rendE,(_ZN45_INTERNAL_514267e4_14_CrossKernel_cu_a4741ca24cuda3std6ranges3__45__cpo4prevE - _ZN45_INTERNAL_514267e4_14_CrossKernel_cu_a4741ca24cuda3std3__45__cpo4rendE)
_ZN45_INTERNAL_514267e4_14_CrossKernel_cu_a4741ca24cuda3std3__45__cpo4rendE:
	.zero		1
	.type		_ZN45_INTERNAL_514267e4_14_CrossKernel_cu_a4741ca24cuda3std6ranges3__45__cpo4prevE,@object
	.size		_ZN45_INTERNAL_514267e4_14_CrossKernel_cu_a4741ca24cuda3std6ranges3__45__cpo4prevE,(_ZN45_INTERNAL_514267e4_14_CrossKernel_cu_a4741ca24cuda3std6ranges3__45__cpo9iter_moveE - _ZN45_INTERNAL_514267e4_14_CrossKernel_cu_a4741ca24cuda3std6ranges3__45__cpo4prevE)
_ZN45_INTERNAL_514267e4_14_CrossKernel_cu_a4741ca24cuda3std6ranges3__45__cpo4prevE:
	.zero		1
	.type		_ZN45_INTERNAL_514267e4_14_CrossKernel_cu_a4741ca24cuda3std6ranges3__45__cpo9iter_moveE,@object
	.size		_ZN45_INTERNAL_514267e4_14_CrossKernel_cu_a4741ca24cuda3std6ranges3__45__cpo9iter_moveE,(.L_13 - _ZN45_INTERNAL_514267e4_14_CrossKernel_cu_a4741ca24cuda3std6ranges3__45__cpo9iter_moveE)
_ZN45_INTERNAL_514267e4_14_CrossKernel_cu_a4741ca24cuda3std6ranges3__45__cpo9iter_moveE:
	.zero		1
.L_13:


//--------------------- .nv.constant0._ZN2at6native12cross_kernelIN3c108BFloat16E16OffsetCalculatorILi3EjLb0EEiEEviPT_PKS6_S9_T0_T1_SB_SB_ --------------------------
	.section	.nv.constant0._ZN2at6native12cross_kernelIN3c108BFloat16E16OffsetCalculatorILi3EjLb0EEiEEviPT_PKS6_S9_T0_T1_SB_SB_,"a",@progbits
	.sectionflags	@""
	.align	4
.nv.constant0._ZN2at6native12cross_kernelIN3c108BFloat16E16OffsetCalculatorILi3EjLb0EEiEEviPT_PKS6_S9_T0_T1_SB_SB_:
	.zero		1176


//--------------------- .nv.constant0._ZN2at6native12cross_kernelIN3c108BFloat16E16OffsetCalculatorILi3EjLb0EElEEviPT_PKS6_S9_T0_T1_SB_SB_ --------------------------
	.section	.nv.constant0._ZN2at6native12cross_kernelIN3c108BFloat16E16OffsetCalculatorILi3EjLb0EElEEviPT_PKS6_S9_T0_T1_SB_SB_,"a",@progbits
	.sectionflags	@""
	.align	4
.nv.constant0._ZN2at6native12cross_kernelIN3c108BFloat16E16OffsetCalculatorILi3EjLb0EElEEviPT_PKS6_S9_T0_T1_SB_SB_:
	.zero		1192


//--------------------- .nv.constant0._ZN2at6native12cross_kernelIN3c104HalfE16OffsetCalculatorILi3EjLb0EEiEEviPT_PKS6_S9_T0_T1_SB_SB_ --------------------------
	.section	.nv.constant0._ZN2at6native12cross_kernelIN3c104HalfE16OffsetCalculatorILi3EjLb0EEiEEviPT_PKS6_S9_T0_T1_SB_SB_,"a",@progbits
	.sectionflags	@""
	.align	4
.nv.constant0._ZN2at6native12cross_kernelIN3c104HalfE16OffsetCalculatorILi3EjLb0EEiEEviPT_PKS6_S9_T0_T1_SB_SB_:
	.zero		1176


//--------------------- .nv.constant0._ZN2at6native12cross_kernelIN3c104HalfE16OffsetCalculatorILi3EjLb0EElEEviPT_PKS6_S9_T0_T1_SB_SB_ --------------------------
	.section	.nv.constant0._ZN2at6native12cross_kernelIN3c104HalfE16OffsetCalculatorILi3EjLb0EElEEviPT_PKS6_S9_T0_T1_SB_SB_,"a",@progbits
	.sectionflags	@""
	.align	4
.nv.constant0._ZN2at6native12cross_kernelIN3c104HalfE16OffsetCalculatorILi3EjLb0EElEEviPT_PKS6_S9_T0_T1_SB_SB_:
	.zero		1192


//--------------------- .nv.constant0._ZN2at6native12cross_kernelIN3c107complexIfEE16OffsetCalculatorILi3EjLb0EEiEEviPT_PKS7_SA_T0_T1_SC_SC_ --------------------------
	.section	.nv.constant0._ZN2at6native12cross_kernelIN3c107complexIfEE16OffsetCalculatorILi3EjLb0EEiEEviPT_PKS7_SA_T0_T1_SC_SC_,"a",@progbits
	.sectionflags	@""
	.align	4
.nv.constant0._ZN2at6native12cross_kernelIN3c107complexIfEE16OffsetCalculatorILi3EjLb0EEiEEviPT_PKS7_SA_T0_T1_SC_SC_:
	.zero		1176


//--------------------- .nv.constant0._ZN2at6native12cross_kernelIN3c107complexIfEE16OffsetCalculatorILi3EjLb0EElEEviPT_PKS7_SA_T0_T1_SC_SC_ --------------------------
	.section	.nv.constant0._ZN2at6native12cross_kernelIN3c107complexIfEE16OffsetCalculatorILi3EjLb0EElEEviPT_PKS7_SA_T0_T1_SC_SC_,"a",@progbits
	.sectionflags	@""
	.align	4
.nv.constant0._ZN2at6native12cross_kernelIN3c107complexIfEE16OffsetCalculatorILi3EjLb0EElEEviPT_PKS7_SA_T0_T1_SC_SC_:
	.zero		1192


//--------------------- .nv.constant0._ZN2at6native12cross_kernelIN3c107complexIdEE16OffsetCalculatorILi3EjLb0EEiEEviPT_PKS7_SA_T0_T1_SC_SC_ --------------------------
	.section	.nv.constant0._ZN2at6native12cross_kernelIN3c107complexIdEE16OffsetCalculatorILi3EjLb0EEiEEviPT_PKS7_SA_T0_T1_SC_SC_,"a",@progbits
	.sectionflags	@""
	.align	4
.nv.constant0._ZN2at6native12cross_kernelIN3c107complexIdEE16OffsetCalculatorILi3EjLb0EEiEEviPT_PKS7_SA_T0_T1_SC_SC_:
	.zero		1176


//--------------------- .nv.constant0._ZN2at6native12cross_kernelIN3c107complexIdEE16OffsetCalculatorILi3EjLb0EElEEviPT_PKS7_SA_T0_T1_SC_SC_ --------------------------
	.section	.nv.constant0._ZN2at6native12cross_kernelIN3c107complexIdEE16OffsetCalculatorILi3EjLb0EElEEviPT_PKS7_SA_T0_T1_SC_SC_,"a",@progbits
	.sectionflags	@""
	.align	4
.nv.constant0._ZN2at6native12cross_kernelIN3c107complexIdEE16OffsetCalculatorILi3EjLb0EElEEviPT_PKS7_SA_T0_T1_SC_SC_:
	.zero		1192


//--------------------- .nv.constant0._ZN2at6native12cross_kernelIf16OffsetCalculatorILi3EjLb0EEiEEviPT_PKS4_S7_T0_T1_S9_S9_ --------------------------
	.section	.nv.constant0._ZN2at6native12cross_kernelIf16OffsetCalculatorILi3EjLb0EEiEEviPT_PKS4_S7_T0_T1_S9_S9_,"a",@progbits
	.sectionflags	@""
	.align	4
.nv.constant0._ZN2at6native12cross_kernelIf16OffsetCalculatorILi3EjLb0EEiEEviPT_PKS4_S7_T0_T1_S9_S9_:
	.zero		1176


//--------------------- .nv.constant0._ZN2at6native12cross_kernelIf16OffsetCalculatorILi3EjLb0EElEEviPT_PKS4_S7_T0_T1_S9_S9_ --------------------------
	.section	.nv.constant0._ZN2at6native12cross_kernelIf16OffsetCalculatorILi3EjLb0EElEEviPT_PKS4_S7_T0_T1_S9_S9_,"a",@progbits
	.sectionflags	@""
	.align	4
.nv.constant0._ZN2at6native12cross_kernelIf16OffsetCalculatorILi3EjLb0EElEEviPT_PKS4_S7_T0_T1_S9_S9_:
	.zero		1192


//--------------------- .nv.constant0._ZN2at6native12cross_kernelId16OffsetCalculatorILi3EjLb0EEiEEviPT_PKS4_S7_T0_T1_S9_S9_ --------------------------
	.section	.nv.constant0._ZN2at6native12cross_kernelId16OffsetCalculatorILi3EjLb0EEiEEviPT_PKS4_S7_T0_T1_S9_S9_,"a",@progbits
	.sectionflags	@""
	.align	4
.nv.constant0._ZN2at6native12cross_kernelId16OffsetCalculatorILi3EjLb0EEiEEviPT_PKS4_S7_T0_T1_S9_S9_:
	.zero		1176


//--------------------- .nv.constant0._ZN2at6native12cross_kernelId16OffsetCalculatorILi3EjLb0EElEEviPT_PKS4_S7_T0_T1_S9_S9_ --------------------------
	.section	.nv.constant0._ZN2at6native12cross_kernelId16OffsetCalculatorILi3EjLb0EElEEviPT_PKS4_S7_T0_T1_S9_S9_,"a",@progbits
	.sectionflags	@""
	.align	4
.nv.constant0._ZN2at6native12cross_kernelId16OffsetCalculatorILi3EjLb0EElEEviPT_PKS4_S7_T0_T1_S9_S9_:
	.zero		1192


//--------------------- .nv.constant0._ZN2at6native12cross_kernelIs16OffsetCalculatorILi3EjLb0EEiEEviPT_PKS4_S7_T0_T1_S9_S9_ --------------------------
	.section	.nv.constant0._ZN2at6native12cross_kernelIs16OffsetCalculatorILi3EjLb0EEiEEviPT_PKS4_S7_T0_T1_S9_S9_,"a",@progbits
	.sectionflags	@""
	.align	4
.nv.constant0._ZN2at6native12cross_kernelIs16OffsetCalculatorILi3EjLb0EEiEEviPT_PKS4_S7_T0_T1_S9_S9_:
	.zero		1176


//--------------------- .nv.constant0._ZN2at6native12cross_kernelIs16OffsetCalculatorILi3EjLb0EElEEviPT_PKS4_S7_T0_T1_S9_S9_ --------------------------
	.section	.nv.constant0._ZN2at6native12cross_kernelIs16OffsetCalculatorILi3EjLb0EElEEviPT_PKS4_S7_T0_T1_S9_S9_,"a",@progbits
	.sectionflags	@""
	.align	4
.nv.constant0._ZN2at6native12cross_kernelIs16OffsetCalculatorILi3EjLb0EElEEviPT_PKS4_S7_T0_T1_S9_S9_:
	.zero		1192


//--------------------- .nv.constant0._ZN2at6native12cross_kernelIl16OffsetCalculatorILi3EjLb0EEiEEviPT_PKS4_S7_T0_T1_S9_S9_ --------------------------
	.section	.nv.constant0._ZN2at6native12cross_kernelIl16OffsetCalculatorILi3EjLb0EEiEEviPT_PKS4_S7_T0_T1_S9_S9_,"a",@progbits
	.sectionflags	@""
	.align	4
.nv.constant0._ZN2at6native12cross_kernelIl16OffsetCalculatorILi3EjLb0EEiEEviPT_PKS4_S7_T0_T1_S9_S9_:
	.zero		1176


//--------------------- .nv.constant0._ZN2at6native12cross_kernelIl16OffsetCalculatorILi3EjLb0EElEEviPT_PKS4_S7_T0_T1_S9_S9_ --------------------------
	.section	.nv.constant0._ZN2at6native12cross_kernelIl16OffsetCalculatorILi3EjLb0EElEEviPT_PKS4_S7_T0_T1_S9_S9_,"a",@progbits
	.sectionflags	@""
	.align	4
.nv.constant0._ZN2at6native12cross_kernelIl16OffsetCalculatorILi3EjLb0EElEEviPT_PKS4_S7_T0_T1_S9_S9_:
	.zero		1192


//--------------------- .nv.constant0._ZN2at6native12cross_kernelIi16OffsetCalculatorILi3EjLb0EEiEEviPT_PKS4_S7_T0_T1_S9_S9_ --------------------------
	.section	.nv.constant0._ZN2at6native12cross_kernelIi16OffsetCalculatorILi3EjLb0EEiEEviPT_PKS4_S7_T0_T1_S9_S9_,"a",@progbits
	.sectionflags	@""
	.align	4
.nv.constant0._ZN2at6native12cross_kernelIi16OffsetCalculatorILi3EjLb0EEiEEviPT_PKS4_S7_T0_T1_S9_S9_:
	.zero		1176


//--------------------- .nv.constant0._ZN2at6native12cross_kernelIi16OffsetCalculatorILi3EjLb0EElEEviPT_PKS4_S7_T0_T1_S9_S9_ --------------------------
	.section	.nv.constant0._ZN2at6native12cross_kernelIi16OffsetCalculatorILi3EjLb0EElEEviPT_PKS4_S7_T0_T1_S9_S9_,"a",@progbits
	.sectionflags	@""
	.align	4
.nv.constant0._ZN2at6native12cross_kernelIi16OffsetCalculatorILi3EjLb0EElEEviPT_PKS4_S7_T0_T1_S9_S9_:
	.zero		1192


//--------------------- .nv.constant0._ZN2at6native12cross_kernelIa16OffsetCalculatorILi3EjLb0EEiEEviPT_PKS4_S7_T0_T1_S9_S9_ --------------------------
	.section	.nv.constant0._ZN2at6native12cross_kernelIa16OffsetCalculatorILi3EjLb0EEiEEviPT_PKS4_S7_T0_T1_S9_S9_,"a",@progbits
	.sectionflags	@""
	.align	4
.nv.constant0._ZN2at6native12cross_kernelIa16OffsetCalculatorILi3EjLb0EEiEEviPT_PKS4_S7_T0_T1_S9_S9_:
	.zero		1176


//--------------------- .nv.constant0._ZN2at6native12cross_kernelIa16OffsetCalculatorILi3EjLb0EElEEviPT_PKS4_S7_T0_T1_S9_S9_ --------------------------
	.section	.nv.constant0._ZN2at6native12cross_kernelIa16OffsetCalculatorILi3EjLb0EElEEviPT_PKS4_S7_T0_T1_S9_S9_,"a",@progbits
	.sectionflags	@""
	.align	4
.nv.constant0._ZN2at6native12cross_kernelIa16OffsetCalculatorILi3EjLb0EElEEviPT_PKS4_S7_T0_T1_S9_S9_:
	.zero		1192


//--------------------- .nv.constant0._ZN2at6native12cross_kernelIh16OffsetCalculatorILi3EjLb0EEiEEviPT_PKS4_S7_T0_T1_S9_S9_ --------------------------
	.section	.nv.constant0._ZN2at6native12cross_kernelIh16OffsetCalculatorILi3EjLb0EEiEEviPT_PKS4_S7_T0_T1_S9_S9_,"a",@progbits
	.sectionflags	@""
	.align	4
.nv.constant0._ZN2at6native12cross_kernelIh16OffsetCalculatorILi3EjLb0EEiEEviPT_PKS4_S7_T0_T1_S9_S9_:
	.zero		1176


//--------------------- .nv.constant0._ZN2at6native12cross_kernelIh16OffsetCalculatorILi3EjLb0EElEEviPT_PKS4_S7_T0_T1_S9_S9_ --------------------------
	.section	.nv.constant0._ZN2at6native12cross_kernelIh16OffsetCalculatorILi3EjLb0EElEEviPT_PKS4_S7_T0_T1_S9_S9_,"a",@progbits
	.sectionflags	@""
	.align	4
.nv.constant0._ZN2at6native12cross_kernelIh16OffsetCalculatorILi3EjLb0EElEEviPT_PKS4_S7_T0_T1_S9_S9_:
	.zero		1192


//--------------------- SYMBOLS --------------------------

	.type		.nv.reservedSmem.offset0,@object
	.size		.nv.reservedSmem.offset0,0x4
